







.version 6.4
.target sm_30
.address_size 64






.visible .entry _Z14calculate_tempiPfS_S_iiiiffffff(
.param .u32 _Z14calculate_tempiPfS_S_iiiiffffff_param_0,
.param .u64 _Z14calculate_tempiPfS_S_iiiiffffff_param_1,
.param .u64 _Z14calculate_tempiPfS_S_iiiiffffff_param_2,
.param .u64 _Z14calculate_tempiPfS_S_iiiiffffff_param_3,
.param .u32 _Z14calculate_tempiPfS_S_iiiiffffff_param_4,
.param .u32 _Z14calculate_tempiPfS_S_iiiiffffff_param_5,
.param .u32 _Z14calculate_tempiPfS_S_iiiiffffff_param_6,
.param .u32 _Z14calculate_tempiPfS_S_iiiiffffff_param_7,
.param .f32 _Z14calculate_tempiPfS_S_iiiiffffff_param_8,
.param .f32 _Z14calculate_tempiPfS_S_iiiiffffff_param_9,
.param .f32 _Z14calculate_tempiPfS_S_iiiiffffff_param_10,
.param .f32 _Z14calculate_tempiPfS_S_iiiiffffff_param_11,
.param .f32 _Z14calculate_tempiPfS_S_iiiiffffff_param_12,
.param .f32 _Z14calculate_tempiPfS_S_iiiiffffff_param_13
)
{
.reg .pred %p<33>;
.reg .b16 %rs<10>;
.reg .f32 %f<26>;
.reg .b32 %r<174>;
.reg .f64 %fd<16>;
.reg .b64 %rd<12>;

	.shared .align 4 .b8 _ZZ14calculate_tempiPfS_S_iiiiffffffE12temp_on_cuda[1024];

	.shared .align 4 .b8 _ZZ14calculate_tempiPfS_S_iiiiffffffE13power_on_cuda[1024];

	.shared .align 4 .b8 _ZZ14calculate_tempiPfS_S_iiiiffffffE6temp_t[1024];

ld.param.u32 %r12, [_Z14calculate_tempiPfS_S_iiiiffffff_param_0];
ld.param.u64 %rd1, [_Z14calculate_tempiPfS_S_iiiiffffff_param_1];
ld.param.u64 %rd2, [_Z14calculate_tempiPfS_S_iiiiffffff_param_2];
ld.param.u64 %rd3, [_Z14calculate_tempiPfS_S_iiiiffffff_param_3];
ld.param.u32 %r13, [_Z14calculate_tempiPfS_S_iiiiffffff_param_4];
ld.param.u32 %r14, [_Z14calculate_tempiPfS_S_iiiiffffff_param_5];
ld.param.u32 %r15, [_Z14calculate_tempiPfS_S_iiiiffffff_param_6];
ld.param.u32 %r16, [_Z14calculate_tempiPfS_S_iiiiffffff_param_7];
ld.param.f32 %f2, [_Z14calculate_tempiPfS_S_iiiiffffff_param_8];
ld.param.f32 %f3, [_Z14calculate_tempiPfS_S_iiiiffffff_param_9];
ld.param.f32 %f4, [_Z14calculate_tempiPfS_S_iiiiffffff_param_10];
ld.param.f32 %f5, [_Z14calculate_tempiPfS_S_iiiiffffff_param_11];
ld.param.f32 %f6, [_Z14calculate_tempiPfS_S_iiiiffffff_param_12];
mov.u32 %r17, %ctaid.x;
shl.b32 %r18, %r12, 1;
mov.u32 %r19, 16;
sub.s32 %r20, %r19, %r18;
mov.u32 %r21, %ctaid.y;
mul.lo.s32 %r22, %r21, %r20;
sub.s32 %r1, %r22, %r16;
mul.lo.s32 %r23, %r17, %r20;
sub.s32 %r24, %r23, %r15;
mov.u32 %r25, %tid.y;
add.s32 %r2, %r1, %r25;
mov.u32 %r26, %tid.x;
add.s32 %r3, %r24, %r26;
setp.gt.s32	%p1, %r2, -1;
add.s32 %r27, %r14, -1;
setp.le.s32	%p2, %r2, %r27;
and.pred %p3, %p1, %p2;
setp.gt.s32	%p4, %r3, -1;
add.s32 %r28, %r13, -1;
setp.le.s32	%p5, %r3, %r28;
and.pred %p6, %p4, %p5;
and.pred %p7, %p3, %p6;
@!%p7 bra BB0_2;
bra.uni BB0_1;

BB0_1:
mad.lo.s32 %r29, %r2, %r13, %r3;
cvta.to.global.u64 %rd4, %rd2;
mul.wide.s32 %rd5, %r29, 4;
add.s64 %rd6, %rd4, %rd5;
ld.global.f32 %f7, [%rd6];
shl.b32 %r32, %r25, 6;
mov.u32 %r33, _ZZ14calculate_tempiPfS_S_iiiiffffffE12temp_on_cuda;
add.s32 %r34, %r33, %r32;
shl.b32 %r35, %r26, 2;
add.s32 %r36, %r34, %r35;
st.shared.f32 [%r36], %f7;
cvta.to.global.u64 %rd7, %rd1;
add.s64 %rd8, %rd7, %rd5;
ld.global.f32 %f8, [%rd8];
mov.u32 %r37, _ZZ14calculate_tempiPfS_S_iiiiffffffE13power_on_cuda;
add.s32 %r38, %r37, %r32;
add.s32 %r39, %r38, %r35;
st.shared.f32 [%r39], %f8;

BB0_2:
bar.sync 0;
setp.lt.s32	%p8, %r12, 1;
@%p8 bra BB0_11;

mov.u32 %r43, 1;
shr.s32 %r48, %r24, 31;
div.rn.f32 %f9, %f6, %f2;
cvt.f64.f32	%fd1, %f9;
add.s32 %r51, %r25, -1;
shr.s32 %r52, %r1, 31;
mov.u32 %r173, 0;
neg.s32 %r53, %r1;
and.b32 %r54, %r52, %r53;
max.s32 %r55, %r54, %r51;
shl.b32 %r56, %r55, 6;
mov.u32 %r57, _ZZ14calculate_tempiPfS_S_iiiiffffffE12temp_on_cuda;
add.s32 %r58, %r57, %r56;
shl.b32 %r59, %r26, 2;
add.s32 %r4, %r58, %r59;
rcp.rn.f32 %f10, %f4;
cvt.f64.f32	%fd2, %f10;
add.s32 %r60, %r26, -1;
neg.s32 %r61, %r24;
and.b32 %r62, %r48, %r61;
max.s32 %r63, %r62, %r60;
shl.b32 %r64, %r63, 2;
shl.b32 %r65, %r25, 6;
add.s32 %r66, %r57, %r65;
add.s32 %r5, %r66, %r64;
rcp.rn.f32 %f11, %f3;
cvt.f64.f32	%fd3, %f11;
sub.s32 %r172, %r43, %r12;
rcp.rn.f32 %f1, %f5;

BB0_4:
mov.u32 %r68, 14;
sub.s32 %r9, %r68, %r173;
setp.gt.s32	%p9, %r26, %r9;
add.s32 %r173, %r173, 1;
setp.lt.s32	%p10, %r26, %r173;
mov.u16 %rs9, 0;
or.pred %p11, %p9, %p10;
@%p11 bra BB0_7;

setp.gt.s32	%p12, %r25, %r9;
setp.lt.s32	%p13, %r25, %r173;
or.pred %p14, %p13, %p12;
setp.lt.s32	%p15, %r26, %r62;
add.s32 %r80, %r24, 15;
setp.gt.s32	%p16, %r80, %r28;
mov.u32 %r82, -15;
sub.s32 %r83, %r82, %r24;
add.s32 %r84, %r13, %r83;
add.s32 %r85, %r84, 14;
selp.b32	%r86, %r85, 15, %p16;
setp.gt.s32	%p17, %r26, %r86;
or.pred %p18, %p15, %p17;
or.pred %p19, %p14, %p18;
setp.lt.s32	%p20, %r25, %r54;
add.s32 %r93, %r1, 15;
setp.gt.s32	%p21, %r93, %r27;
sub.s32 %r95, %r82, %r1;
add.s32 %r96, %r14, %r95;
add.s32 %r97, %r96, 14;
selp.b32	%r98, %r97, 15, %p21;
setp.gt.s32	%p22, %r25, %r98;
or.pred %p23, %p20, %p22;
or.pred %p24, %p19, %p23;
@%p24 bra BB0_7;

add.s32 %r105, %r66, %r59;
ld.shared.f32 %f12, [%r105];
cvt.f64.f32	%fd4, %f12;
mov.u32 %r106, _ZZ14calculate_tempiPfS_S_iiiiffffffE13power_on_cuda;
add.s32 %r107, %r106, %r65;
add.s32 %r108, %r107, %r59;
ld.shared.f32 %f13, [%r108];
cvt.f64.f32	%fd5, %f13;
setp.lt.s32	%p26, %r25, %r98;
add.s32 %r122, %r25, 1;
selp.b32	%r123, %r122, %r98, %p26;
shl.b32 %r124, %r123, 6;
add.s32 %r125, %r57, %r124;
add.s32 %r126, %r125, %r59;
ld.shared.f32 %f14, [%r4];
ld.shared.f32 %f15, [%r126];
add.f32 %f16, %f15, %f14;
cvt.f64.f32	%fd6, %f16;
add.f64 %fd7, %fd4, %fd4;
sub.f64 %fd8, %fd6, %fd7;
fma.rn.f64 %fd9, %fd2, %fd8, %fd5;
setp.lt.s32	%p28, %r26, %r86;
add.s32 %r136, %r26, 1;
selp.b32	%r137, %r136, %r86, %p28;
shl.b32 %r138, %r137, 2;
add.s32 %r139, %r66, %r138;
ld.shared.f32 %f17, [%r5];
ld.shared.f32 %f18, [%r139];
add.f32 %f19, %f18, %f17;
cvt.f64.f32	%fd10, %f19;
sub.f64 %fd11, %fd10, %fd7;
fma.rn.f64 %fd12, %fd3, %fd11, %fd9;
mov.f32 %f20, 0f42A00000;
sub.f32 %f21, %f20, %f12;
mul.f32 %f22, %f1, %f21;
cvt.f64.f32	%fd13, %f22;
add.f64 %fd14, %fd13, %fd12;
fma.rn.f64 %fd15, %fd1, %fd14, %fd4;
cvt.rn.f32.f64	%f23, %fd15;
mov.u32 %r140, _ZZ14calculate_tempiPfS_S_iiiiffffffE6temp_t;
add.s32 %r141, %r140, %r65;
add.s32 %r142, %r141, %r59;
st.shared.f32 [%r142], %f23;
mov.u16 %rs9, 1;

BB0_7:
bar.sync 0;
setp.eq.s32	%p29, %r172, 0;
@%p29 bra BB0_11;

setp.eq.s16	%p30, %rs9, 0;
@%p30 bra BB0_10;

mov.u32 %r146, _ZZ14calculate_tempiPfS_S_iiiiffffffE6temp_t;
add.s32 %r147, %r146, %r65;
add.s32 %r149, %r147, %r59;
ld.shared.f32 %f24, [%r149];
add.s32 %r152, %r66, %r59;
st.shared.f32 [%r152], %f24;

BB0_10:
bar.sync 0;
add.s32 %r172, %r172, 1;
setp.lt.s32	%p31, %r173, %r12;
@%p31 bra BB0_4;

BB0_11:
and.b16 %rs7, %rs9, 255;
setp.eq.s16	%p32, %rs7, 0;
@%p32 bra BB0_13;

shl.b32 %r155, %r25, 6;
mov.u32 %r156, _ZZ14calculate_tempiPfS_S_iiiiffffffE6temp_t;
add.s32 %r157, %r156, %r155;
shl.b32 %r158, %r26, 2;
add.s32 %r159, %r157, %r158;
ld.shared.f32 %f25, [%r159];
mad.lo.s32 %r171, %r2, %r13, %r3;
cvta.to.global.u64 %rd9, %rd3;
mul.wide.s32 %rd10, %r171, 4;
add.s64 %rd11, %rd9, %rd10;
st.global.f32 [%rd11], %f25;

BB0_13:
ret;
}




// ===== COMPILED SASS (sm_100) =====

	.target	sm_100

	.elftype	@"ET_EXEC"


//--------------------- .note.nv.tkinfo           --------------------------
	.section	.note.nv.tkinfo,"",@"SHT_NOTE"
	.sectionflags	@"SHF_NOTE_NV_TKINFO"
	.tkinfo
        /*0018*/ 	.word	0x00000002
        /*0030*/ 	.string	""
        /*0030*/ 	.string	"ptxas"
        /*0030*/ 	.string	"Cuda compilation tools, release 13.0, V13.0.88"
        /*0030*/ 	.string	"Build cuda_13.0.r13.0/compiler.36424714_0"
        /*0030*/ 	.string	"-arch sm_100 "



//--------------------- .note.nv.cuinfo           --------------------------
	.section	.note.nv.cuinfo,"",@"SHT_NOTE"
	.sectionflags	@"SHF_NOTE_NV_CUINFO"
        /*0018*/ 	.short	0x0002
        /*001a*/ 	.short	0x001e
        /*001c*/ 	.short	0x0082
	.zero		2


//--------------------- .nv.info                  --------------------------
	.section	.nv.info,"",@"SHT_CUDA_INFO"
	.align	4


	//----- nvinfo : EIATTR_REGCOUNT
	.align		4
        /*0000*/ 	.byte	0x04, 0x2f
        /*0002*/ 	.short	(.L_1 - .L_0)
	.align		4
.L_0:
        /*0004*/ 	.word	index@(_Z14calculate_tempiPfS_S_iiiiffffff)
        /*0008*/ 	.word	0x00000020


	//----- nvinfo : EIATTR_FRAME_SIZE
	.align		4
.L_1:
        /*000c*/ 	.byte	0x04, 0x11
        /*000e*/ 	.short	(.L_3 - .L_2)
	.align		4
.L_2:
        /*0010*/ 	.word	index@($__internal_1_$__cuda_sm3x_div_rn_noftz_f32_slowpath)
        /*0014*/ 	.word	0x00000000


	//----- nvinfo : EIATTR_FRAME_SIZE
	.align		4
.L_3:
        /*0018*/ 	.byte	0x04, 0x11
        /*001a*/ 	.short	(.L_5 - .L_4)
	.align		4
.L_4:
        /*001c*/ 	.word	index@($__internal_0_$__cuda_sm20_rcp_rn_f32_slowpath)
        /*0020*/ 	.word	0x00000000


	//----- nvinfo : EIATTR_FRAME_SIZE
	.align		4
.L_5:
        /*0024*/ 	.byte	0x04, 0x11
        /*0026*/ 	.short	(.L_7 - .L_6)
	.align		4
.L_6:
        /*0028*/ 	.word	index@(_Z14calculate_tempiPfS_S_iiiiffffff)
        /*002c*/ 	.word	0x00000000


	//----- nvinfo : EIATTR_MIN_STACK_SIZE
	.align		4
.L_7:
        /*0030*/ 	.byte	0x04, 0x12
        /*0032*/ 	.short	(.L_9 - .L_8)
	.align		4
.L_8:
        /*0034*/ 	.word	index@(_Z14calculate_tempiPfS_S_iiiiffffff)
        /*0038*/ 	.word	0x00000000
.L_9:


//--------------------- .nv.compat                --------------------------
	.section	.nv.compat,"",@"SHT_CUDA_COMPAT_INFO"
	.align	4
        /*0000*/ 	.byte	0x02, 0x09, 0x00, 0x00, 0x02, 0x02, 0x01, 0x00, 0x02, 0x05, 0x05, 0x00, 0x03, 0x07, 0x01, 0x01
        /*0010*/ 	.byte	0x02, 0x03, 0x00, 0x00, 0x02, 0x06, 0x01, 0x00, 0x04, 0x0b, 0x08, 0x00, 0x01, 0x00, 0x00, 0x00
        /*0020*/ 	.byte	0x00, 0x00, 0x00, 0x00


//--------------------- .nv.info._Z14calculate_tempiPfS_S_iiiiffffff --------------------------
	.section	.nv.info._Z14calculate_tempiPfS_S_iiiiffffff,"",@"SHT_CUDA_INFO"
	.sectionflags	@""
	.align	4


	//----- nvinfo : EIATTR_CUDA_API_VERSION
	.align		4
        /*0000*/ 	.byte	0x04, 0x37
        /*0002*/ 	.short	(.L_11 - .L_10)
.L_10:
        /*0004*/ 	.word	0x00000082


	//----- nvinfo : EIATTR_KPARAM_INFO
	.align		4
.L_11:
        /*0008*/ 	.byte	0x04, 0x17
        /*000a*/ 	.short	(.L_13 - .L_12)
.L_12:
        /*000c*/ 	.word	0x00000000
        /*0010*/ 	.short	0x000d
        /*0012*/ 	.short	0x0044
        /*0014*/ 	.byte	0x00, 0xf0, 0x11, 0x00


	//----- nvinfo : EIATTR_KPARAM_INFO
	.align		4
.L_13:
        /*0018*/ 	.byte	0x04, 0x17
        /*001a*/ 	.short	(.L_15 - .L_14)
.L_14:
        /*001c*/ 	.word	0x00000000
        /*0020*/ 	.short	0x000c
        /*0022*/ 	.short	0x0040
        /*0024*/ 	.byte	0x00, 0xf0, 0x11, 0x00


	//----- nvinfo : EIATTR_KPARAM_INFO
	.align		4
.L_15:
        /*0028*/ 	.byte	0x04, 0x17
        /*002a*/ 	.short	(.L_17 - .L_16)
.L_16:
        /*002c*/ 	.word	0x00000000
        /*0030*/ 	.short	0x000b
        /*0032*/ 	.short	0x003c
        /*0034*/ 	.byte	0x00, 0xf0, 0x11, 0x00


	//----- nvinfo : EIATTR_KPARAM_INFO
	.align		4
.L_17:
        /*0038*/ 	.byte	0x04, 0x17
        /*003a*/ 	.short	(.L_19 - .L_18)
.L_18:
        /*003c*/ 	.word	0x00000000
        /*0040*/ 	.short	0x000a
        /*0042*/ 	.short	0x0038
        /*0044*/ 	.byte	0x00, 0xf0, 0x11, 0x00


	//----- nvinfo : EIATTR_KPARAM_INFO
	.align		4
.L_19:
        /*0048*/ 	.byte	0x04, 0x17
        /*004a*/ 	.short	(.L_21 - .L_20)
.L_20:
        /*004c*/ 	.word	0x00000000
        /*0050*/ 	.short	0x0009
        /*0052*/ 	.short	0x0034
        /*0054*/ 	.byte	0x00, 0xf0, 0x11, 0x00


	//----- nvinfo : EIATTR_KPARAM_INFO
	.align		4
.L_21:
        /*0058*/ 	.byte	0x04, 0x17
        /*005a*/ 	.short	(.L_23 - .L_22)
.L_22:
        /*005c*/ 	.word	0x00000000
        /*0060*/ 	.short	0x0008
        /*0062*/ 	.short	0x0030
        /*0064*/ 	.byte	0x00, 0xf0, 0x11, 0x00


	//----- nvinfo : EIATTR_KPARAM_INFO
	.align		4
.L_23:
        /*0068*/ 	.byte	0x04, 0x17
        /*006a*/ 	.short	(.L_25 - .L_24)
.L_24:
        /*006c*/ 	.word	0x00000000
        /*0070*/ 	.short	0x0007
        /*0072*/ 	.short	0x002c
        /*0074*/ 	.byte	0x00, 0xf0, 0x11, 0x00


	//----- nvinfo : EIATTR_KPARAM_INFO
	.align		4
.L_25:
        /*0078*/ 	.byte	0x04, 0x17
        /*007a*/ 	.short	(.L_27 - .L_26)
.L_26:
        /*007c*/ 	.word	0x00000000
        /*0080*/ 	.short	0x0006
        /*0082*/ 	.short	0x0028
        /*0084*/ 	.byte	0x00, 0xf0, 0x11, 0x00


	//----- nvinfo : EIATTR_KPARAM_INFO
	.align		4
.L_27:
        /*0088*/ 	.byte	0x04, 0x17
        /*008a*/ 	.short	(.L_29 - .L_28)
.L_28:
        /*008c*/ 	.word	0x00000000
        /*0090*/ 	.short	0x0005
        /*0092*/ 	.short	0x0024
        /*0094*/ 	.byte	0x00, 0xf0, 0x11, 0x00


	//----- nvinfo : EIATTR_KPARAM_INFO
	.align		4
.L_29:
        /*0098*/ 	.byte	0x04, 0x17
        /*009a*/ 	.short	(.L_31 - .L_30)
.L_30:
        /*009c*/ 	.word	0x00000000
        /*00a0*/ 	.short	0x0004
        /*00a2*/ 	.short	0x0020
        /*00a4*/ 	.byte	0x00, 0xf0, 0x11, 0x00


	//----- nvinfo : EIATTR_KPARAM_INFO
	.align		4
.L_31:
        /*00a8*/ 	.byte	0x04, 0x17
        /*00aa*/ 	.short	(.L_33 - .L_32)
.L_32:
        /*00ac*/ 	.word	0x00000000
        /*00b0*/ 	.short	0x0003
        /*00b2*/ 	.short	0x0018
        /*00b4*/ 	.byte	0x00, 0xf0, 0x21, 0x00


	//----- nvinfo : EIATTR_KPARAM_INFO
	.align		4
.L_33:
        /*00b8*/ 	.byte	0x04, 0x17
        /*00ba*/ 	.short	(.L_35 - .L_34)
.L_34:
        /*00bc*/ 	.word	0x00000000
        /*00c0*/ 	.short	0x0002
        /*00c2*/ 	.short	0x0010
        /*00c4*/ 	.byte	0x00, 0xf0, 0x21, 0x00


	//----- nvinfo : EIATTR_KPARAM_INFO
	.align		4
.L_35:
        /*00c8*/ 	.byte	0x04, 0x17
        /*00ca*/ 	.short	(.L_37 - .L_36)
.L_36:
        /*00cc*/ 	.word	0x00000000
        /*00d0*/ 	.short	0x0001
        /*00d2*/ 	.short	0x0008
        /*00d4*/ 	.byte	0x00, 0xf0, 0x21, 0x00


	//----- nvinfo : EIATTR_KPARAM_INFO
	.align		4
.L_37:
        /*00d8*/ 	.byte	0x04, 0x17
        /*00da*/ 	.short	(.L_39 - .L_38)
.L_38:
        /*00dc*/ 	.word	0x00000000
        /*00e0*/ 	.short	0x0000
        /*00e2*/ 	.short	0x0000
        /*00e4*/ 	.byte	0x00, 0xf0, 0x11, 0x00


	//----- nvinfo : EIATTR_SPARSE_MMA_MASK
	.align		4
.L_39:
        /*00e8*/ 	.byte	0x03, 0x50
        /*00ea*/ 	.short	0x0000


	//----- nvinfo : EIATTR_MAXREG_COUNT
	.align		4
        /*00ec*/ 	.byte	0x03, 0x1b
        /*00ee*/ 	.short	0x00ff


	//----- nvinfo : EIATTR_NUM_BARRIERS
	.align		4
        /*00f0*/ 	.byte	0x02, 0x4c
        /*00f2*/ 	.byte	0x01
	.zero		1


	//----- nvinfo : EIATTR_MERCURY_ISA_VERSION
	.align		4
        /*00f4*/ 	.byte	0x03, 0x5f
        /*00f6*/ 	.short	0x0101


	//----- nvinfo : EIATTR_VRC_CTA_INIT_COUNT
	.align		4
        /*00f8*/ 	.byte	0x02, 0x4a
	.zero		1
	.zero		1


	//----- nvinfo : EIATTR_EXIT_INSTR_OFFSETS
	.align		4
        /*00fc*/ 	.byte	0x04, 0x1c
        /*00fe*/ 	.short	(.L_41 - .L_40)


	//   ....[0]....
.L_40:
        /*0100*/ 	.word	0x00000db0


	//   ....[1]....
        /*0104*/ 	.word	0x00000e80


	//----- nvinfo : EIATTR_CRS_STACK_SIZE
	.align		4
.L_41:
        /*0108*/ 	.byte	0x04, 0x1e
        /*010a*/ 	.short	(.L_43 - .L_42)
.L_42:
        /*010c*/ 	.word	0x00000000


	//----- nvinfo : EIATTR_CBANK_PARAM_SIZE
	.align		4
.L_43:
        /*0110*/ 	.byte	0x03, 0x19
        /*0112*/ 	.short	0x0048


	//----- nvinfo : EIATTR_PARAM_CBANK
	.align		4
        /*0114*/ 	.byte	0x04, 0x0a
        /*0116*/ 	.short	(.L_45 - .L_44)
	.align		4
.L_44:
        /*0118*/ 	.word	index@(.nv.constant0._Z14calculate_tempiPfS_S_iiiiffffff)
        /*011c*/ 	.short	0x0380
        /*011e*/ 	.short	0x0048


	//----- nvinfo : EIATTR_SW_WAR
	.align		4
.L_45:
        /*0120*/ 	.byte	0x04, 0x36
        /*0122*/ 	.short	(.L_47 - .L_46)
.L_46:
        /*0124*/ 	.word	0x00000008
.L_47:


//--------------------- .nv.callgraph             --------------------------
	.section	.nv.callgraph,"",@"SHT_CUDA_CALLGRAPH"
	.align	4
	.sectionentsize	8
	.align		4
        /*0000*/ 	.word	0x00000000
	.align		4
        /*0004*/ 	.word	0xffffffff
	.align		4
        /*0008*/ 	.word	0x00000000
	.align		4
        /*000c*/ 	.word	0xfffffffe
	.align		4
        /*0010*/ 	.word	0x00000000
	.align		4
        /*0014*/ 	.word	0xfffffffd
	.align		4
        /*0018*/ 	.word	0x00000000
	.align		4
        /*001c*/ 	.word	0xfffffffc


//--------------------- .text._Z14calculate_tempiPfS_S_iiiiffffff --------------------------
	.section	.text._Z14calculate_tempiPfS_S_iiiiffffff,"ax",@progbits
	.align	128
        .global         _Z14calculate_tempiPfS_S_iiiiffffff
        .type           _Z14calculate_tempiPfS_S_iiiiffffff,@function
        .size           _Z14calculate_tempiPfS_S_iiiiffffff,(.L_x_27 - _Z14calculate_tempiPfS_S_iiiiffffff)
        .other          _Z14calculate_tempiPfS_S_iiiiffffff,@"STO_CUDA_ENTRY STV_DEFAULT"
_Z14calculate_tempiPfS_S_iiiiffffff:
.text._Z14calculate_tempiPfS_S_iiiiffffff:
[----:B------:R-:W-:Y:S01]  /*0000*/  LDC R1, c[0x0][0x37c] ;  /* 0x0000df00ff017b82 */ /* 0x000fe20000000800 */
[----:B------:R-:W0:Y:S01]  /*0010*/  LDCU UR10, c[0x0][0x380] ;  /* 0x00007000ff0a77ac */ /* 0x000e220008000800 */
[----:B------:R-:W1:Y:S06]  /*0020*/  S2R R0, SR_TID.Y ;  /* 0x0000000000007919 */ /* 0x000e6c0000002200 */
[----:B------:R-:W2:Y:S01]  /*0030*/  S2UR UR5, SR_CTAID.Y ;  /* 0x00000000000579c3 */ /* 0x000ea20000002600 */
[----:B------:R-:W-:Y:S01]  /*0040*/  BSSY.RECONVERGENT B0, `(.L_x_0) ;  /* 0x0000025000007945 */ /* 0x000fe20003800200 */
[----:B------:R-:W3:Y:S01]  /*0050*/  LDCU.128 UR12, c[0x0][0x3a0] ;  /* 0x00007400ff0c77ac */ /* 0x000ee20008000c00 */
[----:B------:R-:W4:Y:S05]  /*0060*/  S2R R2, SR_TID.X ;  /* 0x0000000000027919 */ /* 0x000f2a0000002100 */
[----:B------:R-:W5:Y:S01]  /*0070*/  S2UR UR6, SR_CTAID.X ;  /* 0x00000000000679c3 */ /* 0x000f620000002500 */
[----:B0-----:R-:W-:-:S04]  /*0080*/  UIADD3 UR4, UPT, UPT, -UR10, URZ, URZ ;  /* 0x000000ff0a047290 */ /* 0x001fc8000fffe1ff */
[----:B------:R-:W-:Y:S02]  /*0090*/  ULEA UR4, UR4, 0x10, 0x1 ;  /* 0x0000001004047891 */ /* 0x000fe4000f8e08ff */
[----:B---3--:R-:W-:Y:S02]  /*00a0*/  UIADD3 UR7, UPT, UPT, UR13, -0x1, URZ ;  /* 0xffffffff0d077890 */ /* 0x008fe4000fffe0ff */
[----:B--2---:R-:W-:Y:S02]  /*00b0*/  UIMAD UR5, UR4, UR5, -UR15 ;  /* 0x00000005040572a4 */ /* 0x004fe4000f8e0a0f */
[----:B------:R-:W-:-:S04]  /*00c0*/  UIADD3 UR20, UPT, UPT, UR12, -0x1, URZ ;  /* 0xffffffff0c147890 */ /* 0x000fc8000fffe0ff */
[----:B-1----:R-:W-:Y:S01]  /*00d0*/  VIADD R3, R0, UR5 ;  /* 0x0000000500037c36 */ /* 0x002fe20008000000 */
[----:B-----5:R-:W-:Y:S01]  /*00e0*/  UIMAD UR6, UR4, UR6, -UR14 ;  /* 0x00000006040672a4 */ /* 0x020fe2000f8e0a0e */
[----:B------:R-:W0:Y:S03]  /*00f0*/  LDCU.64 UR14, c[0x0][0x358] ;  /* 0x00006b00ff0e77ac */ /* 0x000e260008000a00 */
[C---:B------:R-:W-:Y:S02]  /*0100*/  ISETP.GT.AND P0, PT, R3.reuse, UR7, PT ;  /* 0x0000000703007c0c */ /* 0x040fe4000bf04270 */
[----:B----4-:R-:W-:Y:S02]  /*0110*/  VIADD R4, R2, UR6 ;  /* 0x0000000602047c36 */ /* 0x010fe40008000000 */
[----:B------:R-:W-:-:S03]  /*0120*/  ISETP.GT.AND P0, PT, R3, -0x1, !P0 ;  /* 0xffffffff0300780c */ /* 0x000fc60004704270 */
[----:B------:R-:W-:-:S04]  /*0130*/  ISETP.GT.AND P1, PT, R4, UR20, PT ;  /* 0x0000001404007c0c */ /* 0x000fc8000bf24270 */
[----:B------:R-:W-:-:S04]  /*0140*/  ISETP.GT.AND P1, PT, R4, -0x1, !P1 ;  /* 0xffffffff0400780c */ /* 0x000fc80004f24270 */
[----:B------:R-:W-:-:S13]  /*0150*/  PLOP3.LUT P0, PT, P0, P1, PT, 0x80, 0x8 ;  /* 0x000000000008781c */ /* 0x000fda0000703070 */
[----:B0-----:R-:W-:Y:S05]  /*0160*/  @!P0 BRA `(.L_x_1) ;  /* 0x0000000000488947 */ /* 0x001fea0003800000 */
[----:B------:R-:W0:Y:S01]  /*0170*/  LDC.64 R6, c[0x0][0x390] ;  /* 0x0000e400ff067b82 */ /* 0x000e220000000a00 */
[----:B------:R-:W-:-:S07]  /*0180*/  IMAD R5, R3, UR12, R4 ;  /* 0x0000000c03057c24 */ /* 0x000fce000f8e0204 */
[----:B------:R-:W1:Y:S01]  /*0190*/  LDC.64 R8, c[0x0][0x388] ;  /* 0x0000e200ff087b82 */ /* 0x000e620000000a00 */
[----:B0-----:R-:W-:-:S06]  /*01a0*/  IMAD.WIDE R6, R5, 0x4, R6 ;  /* 0x0000000405067825 */ /* 0x001fcc00078e0206 */
[----:B------:R-:W2:Y:S01]  /*01b0*/  LDG.E R6, desc[UR14][R6.64] ;  /* 0x0000000e06067981 */ /* 0x000ea2000c1e1900 */
[----:B-1----:R-:W-:-:S06]  /*01c0*/  IMAD.WIDE R8, R5, 0x4, R8 ;  /* 0x0000000405087825 */ /* 0x002fcc00078e0208 */
[----:B------:R-:W3:Y:S01]  /*01d0*/  LDG.E R8, desc[UR14][R8.64] ;  /* 0x0000000e08087981 */ /* 0x000ee2000c1e1900 */
[----:B------:R-:W0:Y:S01]  /*01e0*/  S2UR UR9, SR_CgaCtaId ;  /* 0x00000000000979c3 */ /* 0x000e220000008800 */
[----:B------:R-:W-:Y:S02]  /*01f0*/  UMOV UR4, 0x400 ;  /* 0x0000040000047882 */ /* 0x000fe40000000000 */
[----:B------:R-:W-:Y:S02]  /*0200*/  UIADD3 UR8, UPT, UPT, UR4, 0x400, URZ ;  /* 0x0000040004087890 */ /* 0x000fe4000fffe0ff */
[----:B0-----:R-:W-:Y:S02]  /*0210*/  ULEA UR4, UR9, UR4, 0x18 ;  /* 0x0000000409047291 */ /* 0x001fe4000f8ec0ff */
[----:B------:R-:W-:-:S04]  /*0220*/  ULEA UR8, UR9, UR8, 0x18 ;  /* 0x0000000809087291 */ /* 0x000fc8000f8ec0ff */
[C---:B------:R-:W-:Y:S02]  /*0230*/  LEA R5, R0.reuse, UR4, 0x6 ;  /* 0x0000000400057c11 */ /* 0x040fe4000f8e30ff */
[----:B------:R-:W-:-:S03]  /*0240*/  LEA R11, R0, UR8, 0x6 ;  /* 0x00000008000b7c11 */ /* 0x000fc6000f8e30ff */
[C---:B------:R-:W-:Y:S02]  /*0250*/  IMAD R5, R2.reuse, 0x4, R5 ;  /* 0x0000000402057824 */ /* 0x040fe400078e0205 */
[----:B------:R-:W-:-:S03]  /*0260*/  IMAD R11, R2, 0x4, R11 ;  /* 0x00000004020b7824 */ /* 0x000fc600078e020b */
[----:B--2---:R0:W-:Y:S04]  /*0270*/  STS [R5], R6 ;  /* 0x0000000605007388 */ /* 0x0041e80000000800 */
[----:B---3--:R0:W-:Y:S02]  /*0280*/  STS [R11], R8 ;  /* 0x000000080b007388 */ /* 0x0081e40000000800 */
.L_x_1:
[----:B------:R-:W-:Y:S05]  /*0290*/  BSYNC.RECONVERGENT B0 ;  /* 0x0000000000007941 */ /* 0x000fea0003800200 */
.L_x_0:
[----:B------:R-:W-:Y:S01]  /*02a0*/  BAR.SYNC.DEFER_BLOCKING 0x0 ;  /* 0x0000000000007b1d */ /* 0x000fe20000010000 */
[----:B------:R-:W-:-:S09]  /*02b0*/  UISETP.GE.AND UP0, UPT, UR10, 0x1, UPT ;  /* 0x000000010a00788c */ /* 0x000fd2000bf06270 */
[----:B------:R-:W-:Y:S05]  /*02c0*/  BRA.U !UP0, `(.L_x_2) ;  /* 0x0000000908b47547 */ /* 0x000fea000b800000 */
[----:B------:R-:W0:Y:S01]  /*02d0*/  LDC R9, c[0x0][0x3b0] ;  /* 0x0000ec00ff097b82 */ /* 0x000e220000000800 */
[----:B------:R-:W1:Y:S01]  /*02e0*/  LDCU UR4, c[0x0][0x3c0] ;  /* 0x00007800ff0477ac */ /* 0x000e620008000800 */
[----:B------:R-:W-:Y:S01]  /*02f0*/  USHF.R.S32.HI UR18, URZ, 0x1f, UR6 ;  /* 0x0000001fff127899 */ /* 0x000fe20008011406 */
[----:B-1----:R-:W-:Y:S01]  /*0300*/  IMAD.U32 R10, RZ, RZ, UR4 ;  /* 0x00000004ff0a7e24 */ /* 0x002fe2000f8e00ff */
[----:B0-----:R-:W0:Y:S08]  /*0310*/  MUFU.RCP R5, R9 ;  /* 0x0000000900057308 */ /* 0x001e300000001000 */
[----:B------:R-:W1:Y:S01]  /*0320*/  FCHK P0, R10, R9 ;  /* 0x000000090a007302 */ /* 0x000e620000000000 */
[----:B0-----:R-:W-:-:S04]  /*0330*/  FFMA R6, R5, -R9, 1 ;  /* 0x3f80000005067423 */ /* 0x001fc80000000809 */
[----:B------:R-:W-:-:S04]  /*0340*/  FFMA R5, R5, R6, R5 ;  /* 0x0000000605057223 */ /* 0x000fc80000000005 */
[----:B------:R-:W-:-:S04]  /*0350*/  FFMA R6, R5, UR4, RZ ;  /* 0x0000000405067c23 */ /* 0x000fc800080000ff */
[----:B------:R-:W-:-:S04]  /*0360*/  FFMA R7, R6, -R9, UR4 ;  /* 0x0000000406077e23 */ /* 0x000fc80008000809 */
[----:B------:R-:W-:Y:S01]  /*0370*/  FFMA R8, R5, R7, R6 ;  /* 0x0000000705087223 */ /* 0x000fe20000000006 */
[----:B-1----:R-:W-:Y:S06]  /*0380*/  @!P0 BRA `(.L_x_3) ;  /* 0x00000000000c8947 */ /* 0x002fec0003800000 */
[----:B------:R-:W-:-:S07]  /*0390*/  MOV R8, 0x3b0 ;  /* 0x000003b000087802 */ /* 0x000fce0000000f00 */
[----:B------:R-:W-:Y:S05]  /*03a0*/  CALL.REL.NOINC `($__internal_1_$__cuda_sm3x_div_rn_noftz_f32_slowpath) ;  /* 0x0000000c00a07944 */ /* 0x000fea0003c00000 */
[----:B------:R-:W-:-:S07]  /*03b0*/  IMAD.MOV.U32 R8, RZ, RZ, R5 ;  /* 0x000000ffff087224 */ /* 0x000fce00078e0005 */
.L_x_3:
[----:B------:R-:W0:Y:S01]  /*03c0*/  LDC R11, c[0x0][0x3b8] ;  /* 0x0000ee00ff0b7b82 */ /* 0x000e220000000800 */
[----:B------:R-:W-:Y:S01]  /*03d0*/  USHF.R.S32.HI UR4, URZ, 0x1f, UR5 ;  /* 0x0000001fff047899 */ /* 0x000fe20008011405 */
[----:B------:R-:W-:Y:S01]  /*03e0*/  IMAD.MOV.U32 R7, RZ, RZ, 0x1 ;  /* 0x00000001ff077424 */ /* 0x000fe200078e00ff */
[----:B------:R-:W-:Y:S01]  /*03f0*/  UIADD3 UR8, UPT, UPT, -UR5, URZ, URZ ;  /* 0x000000ff05087290 */ /* 0x000fe2000fffe1ff */
[----:B------:R-:W1:Y:S03]  /*0400*/  F2F.F64.F32 R8, R8 ;  /* 0x0000000800087310 */ /* 0x000e660000201800 */
[----:B------:R-:W-:Y:S01]  /*0410*/  ULOP3.LUT UR8, UR4, UR8, URZ, 0xc0, !UPT ;  /* 0x0000000804087292 */ /* 0x000fe2000f8ec0ff */
[----:B------:R-:W2:Y:S02]  /*0420*/  S2UR UR9, SR_CgaCtaId ;  /* 0x00000000000979c3 */ /* 0x000ea40000008800 */
[----:B------:R-:W-:Y:S01]  /*0430*/  UMOV UR4, 0x400 ;  /* 0x0000040000047882 */ /* 0x000fe20000000000 */
[----:B0-----:R-:W-:-:S05]  /*0440*/  VIADD R5, R11, 0x1800000 ;  /* 0x018000000b057836 */ /* 0x001fca0000000000 */
[----:B------:R-:W-:Y:S02]  /*0450*/  LOP3.LUT R6, R5, 0x7f800000, RZ, 0xc0, !PT ;  /* 0x7f80000005067812 */ /* 0x000fe400078ec0ff */
[----:B------:R-:W-:Y:S01]  /*0460*/  VIADDMNMX R5, R0, -R7, UR8, !PT ;  /* 0x0000000800057e46 */ /* 0x000fe2000f800907 */
[----:B--2---:R-:W-:Y:S01]  /*0470*/  ULEA UR17, UR9, UR4, 0x18 ;  /* 0x0000000409117291 */ /* 0x004fe2000f8ec0ff */
[----:B------:R-:W-:Y:S02]  /*0480*/  ISETP.GT.U32.AND P0, PT, R6, 0x1ffffff, PT ;  /* 0x01ffffff0600780c */ /* 0x000fe40003f04070 */
[----:B------:R-:W-:-:S03]  /*0490*/  UMOV UR4, URZ ;  /* 0x000000ff00047c82 */ /* 0x000fc60008000000 */
[----:B------:R-:W-:-:S05]  /*04a0*/  LEA R5, R5, UR17, 0x6 ;  /* 0x0000001105057c11 */ /* 0x000fca000f8e30ff */
[----:B------:R-:W-:-:S03]  /*04b0*/  IMAD R5, R2, 0x4, R5 ;  /* 0x0000000402057824 */ /* 0x000fc600078e0205 */
[----:B-1----:R-:W-:Y:S05]  /*04c0*/  @P0 BRA `(.L_x_4) ;  /* 0x0000000000140947 */ /* 0x002fea0003800000 */
[----:B------:R-:W-:Y:S01]  /*04d0*/  MOV R18, 0x500 ;  /* 0x0000050000127802 */ /* 0x000fe20000000f00 */
[----:B------:R-:W0:Y:S06]  /*04e0*/  LDCU UR13, c[0x0][0x3b8] ;  /* 0x00007700ff0d77ac */ /* 0x000e2c0008000800 */
[----:B0-----:R-:W-:Y:S05]  /*04f0*/  CALL.REL.NOINC `($__internal_0_$__cuda_sm20_rcp_rn_f32_slowpath) ;  /* 0x0000000800647944 */ /* 0x001fea0003c00000 */
[----:B------:R-:W-:Y:S01]  /*0500*/  IMAD.MOV.U32 R10, RZ, RZ, R24 ;  /* 0x000000ffff0a7224 */ /* 0x000fe200078e0018 */
[----:B------:R-:W-:Y:S06]  /*0510*/  BRA `(.L_x_5) ;  /* 0x0000000000107947 */ /* 0x000fec0003800000 */
.L_x_4:
[----:B------:R-:W0:Y:S02]  /*0520*/  MUFU.RCP R10, R11 ;  /* 0x0000000b000a7308 */ /* 0x000e240000001000 */
[----:B0-----:R-:W-:-:S04]  /*0530*/  FFMA R6, R10, R11, -1 ;  /* 0xbf8000000a067423 */ /* 0x001fc8000000000b */
[----:B------:R-:W-:-:S04]  /*0540*/  FADD.FTZ R7, -R6, -RZ ;  /* 0x800000ff06077221 */ /* 0x000fc80000010100 */
[----:B------:R-:W-:-:S07]  /*0550*/  FFMA R10, R10, R7, R10 ;  /* 0x000000070a0a7223 */ /* 0x000fce000000000a */
.L_x_5:
[----:B------:R-:W0:Y:S01]  /*0560*/  LDC R15, c[0x0][0x3b4] ;  /* 0x0000ed00ff0f7b82 */ /* 0x000e220000000800 */
[----:B------:R-:W-:Y:S01]  /*0570*/  IMAD R7, RZ, RZ, -UR6 ;  /* 0x80000006ff077e24 */ /* 0x000fe2000f8e02ff */
[----:B------:R-:W1:Y:S01]  /*0580*/  F2F.F64.F32 R10, R10 ;  /* 0x0000000a000a7310 */ /* 0x000e620000201800 */
[----:B------:R-:W-:-:S03]  /*0590*/  LEA R25, R0, UR17, 0x6 ;  /* 0x0000001100197c11 */ /* 0x000fc6000f8e30ff */
[----:B------:R-:W-:Y:S01]  /*05a0*/  LOP3.LUT R7, R7, UR18, RZ, 0xc0, !PT ;  /* 0x0000001207077c12 */ /* 0x000fe2000f8ec0ff */
[----:B0-----:R-:W-:-:S05]  /*05b0*/  VIADD R6, R15, 0x1800000 ;  /* 0x018000000f067836 */ /* 0x001fca0000000000 */
[----:B------:R-:W-:-:S04]  /*05c0*/  LOP3.LUT R6, R6, 0x7f800000, RZ, 0xc0, !PT ;  /* 0x7f80000006067812 */ /* 0x000fc800078ec0ff */
[----:B------:R-:W-:Y:S02]  /*05d0*/  ISETP.GT.U32.AND P0, PT, R6, 0x1ffffff, PT ;  /* 0x01ffffff0600780c */ /* 0x000fe40003f04070 */
[----:B------:R-:W-:-:S05]  /*05e0*/  VIADDMNMX R6, R2, 0xffffffff, R7, !PT ;  /* 0xffffffff02067846 */ /* 0x000fca0007800107 */
[----:B------:R-:W-:-:S06]  /*05f0*/  IMAD R6, R6, 0x4, R25 ;  /* 0x0000000406067824 */ /* 0x000fcc00078e0219 */
[----:B-1----:R-:W-:Y:S05]  /*0600*/  @P0 BRA `(.L_x_6) ;  /* 0x0000000000140947 */ /* 0x002fea0003800000 */
[----:B------:R-:W-:Y:S01]  /*0610*/  MOV R18, 0x640 ;  /* 0x0000064000127802 */ /* 0x000fe20000000f00 */
[----:B------:R-:W0:Y:S06]  /*0620*/  LDCU UR13, c[0x0][0x3b4] ;  /* 0x00007680ff0d77ac */ /* 0x000e2c0008000800 */
[----:B0-----:R-:W-:Y:S05]  /*0630*/  CALL.REL.NOINC `($__internal_0_$__cuda_sm20_rcp_rn_f32_slowpath) ;  /* 0x0000000800147944 */ /* 0x001fea0003c00000 */
[----:B------:R-:W-:Y:S01]  /*0640*/  IMAD.MOV.U32 R12, RZ, RZ, R24 ;  /* 0x000000ffff0c7224 */ /* 0x000fe200078e0018 */
[----:B------:R-:W-:Y:S06]  /*0650*/  BRA `(.L_x_7) ;  /* 0x0000000000107947 */ /* 0x000fec0003800000 */
.L_x_6:
[----:B------:R-:W0:Y:S02]  /*0660*/  MUFU.RCP R12, R15 ;  /* 0x0000000f000c7308 */ /* 0x000e240000001000 */
[----:B0-----:R-:W-:-:S04]  /*0670*/  FFMA R13, R12, R15, -1 ;  /* 0xbf8000000c0d7423 */ /* 0x001fc8000000000f */
[----:B------:R-:W-:-:S04]  /*0680*/  FADD.FTZ R13, -R13, -RZ ;  /* 0x800000ff0d0d7221 */ /* 0x000fc80000010100 */
[----:B------:R-:W-:-:S07]  /*0690*/  FFMA R12, R12, R13, R12 ;  /* 0x0000000d0c0c7223 */ /* 0x000fce000000000c */
.L_x_7:
[----:B------:R-:W0:Y:S01]  /*06a0*/  LDC R17, c[0x0][0x3bc] ;  /* 0x0000ef00ff117b82 */ /* 0x000e220000000800 */
[----:B------:R-:W1:Y:S01]  /*06b0*/  LDCU UR9, c[0x0][0x380] ;  /* 0x00007000ff0977ac */ /* 0x000e620008000800 */
[----:B------:R-:W2:Y:S01]  /*06c0*/  LDCU UR22, c[0x0][0x380] ;  /* 0x00007000ff1677ac */ /* 0x000ea20008000800 */
[----:B------:R-:W3:Y:S01]  /*06d0*/  LDCU.64 UR18, c[0x0][0x3a0] ;  /* 0x00007400ff1277ac */ /* 0x000ee20008000a00 */
[----:B-1----:R-:W-:Y:S01]  /*06e0*/  UIADD3 UR9, UPT, UPT, -UR9, 0x1, URZ ;  /* 0x0000000109097890 */ /* 0x002fe2000fffe1ff */
[----:B0-----:R-:W-:-:S05]  /*06f0*/  VIADD R13, R17, 0x1800000 ;  /* 0x01800000110d7836 */ /* 0x001fca0000000000 */
[----:B------:R-:W-:Y:S02]  /*0700*/  LOP3.LUT R14, R13, 0x7f800000, RZ, 0xc0, !PT ;  /* 0x7f8000000d0e7812 */ /* 0x000fe400078ec0ff */
[----:B------:R-:W0:Y:S02]  /*0710*/  F2F.F64.F32 R12, R12 ;  /* 0x0000000c000c7310 */ /* 0x000e240000201800 */
[----:B------:R-:W-:-:S13]  /*0720*/  ISETP.GT.U32.AND P0, PT, R14, 0x1ffffff, PT ;  /* 0x01ffffff0e00780c */ /* 0x000fda0003f04070 */
[----:B0-23--:R-:W-:Y:S05]  /*0730*/  @P0 BRA `(.L_x_8) ;  /* 0x0000000000100947 */ /* 0x00dfea0003800000 */
[----:B------:R-:W-:Y:S01]  /*0740*/  MOV R18, 0x770 ;  /* 0x0000077000127802 */ /* 0x000fe20000000f00 */
[----:B------:R-:W0:Y:S06]  /*0750*/  LDCU UR13, c[0x0][0x3bc] ;  /* 0x00007780ff0d77ac */ /* 0x000e2c0008000800 */
[----:B0-----:R-:W-:Y:S05]  /*0760*/  CALL.REL.NOINC `($__internal_0_$__cuda_sm20_rcp_rn_f32_slowpath) ;  /* 0x0000000400c87944 */ /* 0x001fea0003c00000 */
[----:B------:R-:W-:Y:S05]  /*0770*/  BRA `(.L_x_9) ;  /* 0x0000000000107947 */ /* 0x000fea0003800000 */
.L_x_8:
[----:B------:R-:W0:Y:S02]  /*0780*/  MUFU.RCP R24, R17 ;  /* 0x0000001100187308 */ /* 0x000e240000001000 */
[----:B0-----:R-:W-:-:S04]  /*0790*/  FFMA R14, R24, R17, -1 ;  /* 0xbf800000180e7423 */ /* 0x001fc80000000011 */
[----:B------:R-:W-:-:S04]  /*07a0*/  FADD.FTZ R15, -R14, -RZ ;  /* 0x800000ff0e0f7221 */ /* 0x000fc80000010100 */
[----:B------:R-:W-:-:S07]  /*07b0*/  FFMA R24, R24, R15, R24 ;  /* 0x0000000f18187223 */ /* 0x000fce0000000018 */
.L_x_9:
[----:B------:R-:W-:Y:S01]  /*07c0*/  UIADD3 UR16, UPT, UPT, -UR4, 0xe, URZ ;  /* 0x0000000e04107890 */ /* 0x000fe2000fffe1ff */
[----:B------:R-:W-:Y:S01]  /*07d0*/  BSSY.RECONVERGENT B0, `(.L_x_10) ;  /* 0x0000047000007945 */ /* 0x000fe20003800200 */
[----:B------:R-:W-:Y:S01]  /*07e0*/  UIADD3 UR4, UPT, UPT, UR4, 0x1, URZ ;  /* 0x0000000104047890 */ /* 0x000fe2000fffe0ff */
[----:B------:R-:W-:-:S05]  /*07f0*/  PRMT R14, RZ, 0x7610, R14 ;  /* 0x00007610ff0e7816 */ /* 0x000fca000000000e */
[----:B------:R-:W-:-:S04]  /*0800*/  ISETP.GE.AND P0, PT, R2, UR4, PT ;  /* 0x0000000402007c0c */ /* 0x000fc8000bf06270 */
[----:B------:R-:W-:-:S13]  /*0810*/  ISETP.GT.OR P0, PT, R2, UR16, !P0 ;  /* 0x0000001002007c0c */ /* 0x000fda000c704670 */
[----:B0-----:R-:W-:Y:S05]  /*0820*/  @P0 BRA `(.L_x_11) ;  /* 0x0000000400040947 */ /* 0x001fea0003800000 */
[----:B------:R-:W-:Y:S02]  /*0830*/  UIADD3 UR10, UPT, UPT, UR18, -0xf, -UR6 ;  /* 0xfffffff1120a7890 */ /* 0x000fe4000fffe806 */
[----:B------:R-:W-:Y:S02]  /*0840*/  UIADD3 UR11, UPT, UPT, UR19, -0xf, -UR5 ;  /* 0xfffffff1130b7890 */ /* 0x000fe4000fffe805 */
[----:B------:R-:W-:Y:S02]  /*0850*/  UIADD3 UR12, UPT, UPT, UR6, 0xf, URZ ;  /* 0x0000000f060c7890 */ /* 0x000fe4000fffe0ff */
[----:B------:R-:W-:Y:S02]  /*0860*/  UIADD3 UR13, UPT, UPT, UR5, 0xf, URZ ;  /* 0x0000000f050d7890 */ /* 0x000fe4000fffe0ff */
[----:B------:R-:W-:Y:S02]  /*0870*/  UIADD3 UR10, UPT, UPT, UR10, 0xe, URZ ;  /* 0x0000000e0a0a7890 */ /* 0x000fe4000fffe0ff */
[----:B------:R-:W-:-:S02]  /*0880*/  UIADD3 UR11, UPT, UPT, UR11, 0xe, URZ ;  /* 0x0000000e0b0b7890 */ /* 0x000fc4000fffe0ff */
[----:B------:R-:W-:Y:S02]  /*0890*/  UISETP.GT.AND UP0, UPT, UR12, UR20, UPT ;  /* 0x000000140c00728c */ /* 0x000fe4000bf04270 */
[----:B------:R-:W-:Y:S01]  /*08a0*/  UISETP.GT.AND UP1, UPT, UR13, UR7, UPT ;  /* 0x000000070d00728c */ /* 0x000fe2000bf24270 */
[----:B------:R-:W-:Y:S02]  /*08b0*/  IMAD.U32 R15, RZ, RZ, UR10 ;  /* 0x0000000aff0f7e24 */ /* 0x000fe4000f8e00ff */
[----:B------:R-:W-:Y:S01]  /*08c0*/  IMAD.U32 R17, RZ, RZ, UR11 ;  /* 0x0000000bff117e24 */ /* 0x000fe2000f8e00ff */
[----:B------:R-:W-:Y:S02]  /*08d0*/  PLOP3.LUT P0, PT, PT, PT, UP0, 0x80, 0x8 ;  /* 0x000000000008781c */ /* 0x000fe40003f0f008 */
[----:B------:R-:W-:Y:S02]  /*08e0*/  PLOP3.LUT P1, PT, PT, PT, UP1, 0x80, 0x8 ;  /* 0x000000000008781c */ /* 0x000fe40003f2f018 */
[----:B------:R-:W-:-:S02]  /*08f0*/  SEL R15, R15, 0xf, P0 ;  /* 0x0000000f0f0f7807 */ /* 0x000fc40000000000 */
[----:B------:R-:W-:Y:S02]  /*0900*/  SEL R17, R17, 0xf, P1 ;  /* 0x0000000f11117807 */ /* 0x000fe40000800000 */
[----:B------:R-:W-:Y:S02]  /*0910*/  ISETP.GT.AND P0, PT, R0, UR16, PT ;  /* 0x0000001000007c0c */ /* 0x000fe4000bf04270 */
[----:B------:R-:W-:Y:S02]  /*0920*/  ISETP.GT.AND P2, PT, R2, R15, PT ;  /* 0x0000000f0200720c */ /* 0x000fe40003f44270 */
[C---:B------:R-:W-:Y:S02]  /*0930*/  ISETP.GT.AND P1, PT, R0.reuse, R17, PT ;  /* 0x000000110000720c */ /* 0x040fe40003f24270 */
[----:B------:R-:W-:Y:S02]  /*0940*/  ISETP.LT.OR P0, PT, R0, UR4, P0 ;  /* 0x0000000400007c0c */ /* 0x000fe40008701670 */
[----:B------:R-:W-:-:S02]  /*0950*/  ISETP.LT.OR P2, PT, R2, R7, P2 ;  /* 0x000000070200720c */ /* 0x000fc40001741670 */
[----:B------:R-:W-:-:S04]  /*0960*/  ISETP.LT.OR P1, PT, R0, UR8, P1 ;  /* 0x0000000800007c0c */ /* 0x000fc80008f21670 */
[----:B------:R-:W-:-:S13]  /*0970*/  PLOP3.LUT P0, PT, P1, P0, P2, 0xfe, 0x0 ;  /* 0x000000000000781c */ /* 0x000fda0000f01f26 */
[----:B------:R-:W-:Y:S05]  /*0980*/  @P0 BRA `(.L_x_11) ;  /* 0x0000000000ac0947 */ /* 0x000fea0003800000 */
[----:B------:R-:W0:Y:S01]  /*0990*/  S2UR UR12, SR_CgaCtaId ;  /* 0x00000000000c79c3 */ /* 0x000e220000008800 */
[----:B------:R-:W-:Y:S01]  /*09a0*/  ISETP.GE.AND P0, PT, R0, R17, PT ;  /* 0x000000110000720c */ /* 0x000fe20003f06270 */
[----:B------:R-:W-:Y:S01]  /*09b0*/  UMOV UR10, 0x400 ;  /* 0x00000400000a7882 */ /* 0x000fe20000000000 */
[C---:B------:R-:W-:Y:S01]  /*09c0*/  ISETP.GE.AND P1, PT, R2.reuse, R15, PT ;  /* 0x0000000f0200720c */ /* 0x040fe20003f26270 */
[----:B------:R-:W-:Y:S01]  /*09d0*/  IMAD R26, R2, 0x4, R25 ;  /* 0x00000004021a7824 */ /* 0x000fe200078e0219 */
[----:B------:R-:W-:Y:S01]  /*09e0*/  UIADD3 UR11, UPT, UPT, UR10, 0x400, URZ ;  /* 0x000004000a0b7890 */ /* 0x000fe2000fffe0ff */
[----:B------:R-:W-:Y:S01]  /*09f0*/  LDS R19, [R6] ;  /* 0x0000000006137984 */ /* 0x000fe20000000800 */
[----:B------:R-:W-:-:S03]  /*0a00*/  UIADD3 UR10, UPT, UPT, UR10, 0x800, URZ ;  /* 0x000008000a0a7890 */ /* 0x000fc6000fffe0ff */
[----:B------:R-:W1:Y:S04]  /*0a10*/  LDS R26, [R26] ;  /* 0x000000001a1a7984 */ /* 0x000e680000000800 */
[----:B------:R-:W-:Y:S01]  /*0a20*/  @!P0 VIADD R17, R0, 0x1 ;  /* 0x0000000100118836 */ /* 0x000fe20000000000 */
[----:B------:R-:W-:Y:S01]  /*0a30*/  LDS R16, [R5] ;  /* 0x0000000005107984 */ /* 0x000fe20000000800 */
[----:B------:R-:W-:-:S03]  /*0a40*/  @!P1 VIADD R15, R2, 0x1 ;  /* 0x00000001020f9836 */ /* 0x000fc60000000000 */
[----:B------:R-:W-:Y:S01]  /*0a50*/  LEA R17, R17, UR17, 0x6 ;  /* 0x0000001111117c11 */ /* 0x000fe2000f8e30ff */
[----:B------:R-:W-:-:S04]  /*0a60*/  IMAD R18, R15, 0x4, R25 ;  /* 0x000000040f127824 */ /* 0x000fc800078e0219 */
[----:B------:R-:W-:Y:S01]  /*0a70*/  IMAD R28, R2, 0x4, R17 ;  /* 0x00000004021c7824 */ /* 0x000fe200078e0211 */
[----:B0-----:R-:W-:Y:S01]  /*0a80*/  ULEA UR11, UR12, UR11, 0x18 ;  /* 0x0000000b0c0b7291 */ /* 0x001fe2000f8ec0ff */
[----:B------:R-:W0:Y:S01]  /*0a90*/  LDS R18, [R18] ;  /* 0x0000000012127984 */ /* 0x000e220000000800 */
[----:B------:R-:W-:-:S03]  /*0aa0*/  ULEA UR10, UR12, UR10, 0x18 ;  /* 0x0000000a0c0a7291 */ /* 0x000fc6000f8ec0ff */
[----:B------:R-:W2:Y:S01]  /*0ab0*/  LDS R17, [R28] ;  /* 0x000000001c117984 */ /* 0x000ea20000000800 */
[----:B------:R-:W-:-:S05]  /*0ac0*/  LEA R15, R0, UR11, 0x6 ;  /* 0x0000000b000f7c11 */ /* 0x000fca000f8e30ff */
[----:B------:R-:W-:-:S06]  /*0ad0*/  IMAD R27, R2, 0x4, R15 ;  /* 0x00000004021b7824 */ /* 0x000fcc00078e020f */
[----:B------:R-:W3:Y:S01]  /*0ae0*/  LDS R27, [R27] ;  /* 0x000000001b1b7984 */ /* 0x000ee20000000800 */
[----:B-1----:R-:W1:Y:S02]  /*0af0*/  F2F.F64.F32 R14, R26 ;  /* 0x0000001a000e7310 */ /* 0x002e640000201800 */
[----:B-1----:R-:W-:Y:S01]  /*0b00*/  DADD R20, R14, R14 ;  /* 0x000000000e147229 */ /* 0x002fe2000000000e */
[----:B0-----:R-:W-:Y:S01]  /*0b10*/  FADD R22, R19, R18 ;  /* 0x0000001213167221 */ /* 0x001fe20000000000 */
[----:B--2---:R-:W-:-:S05]  /*0b20*/  FADD R29, R16, R17 ;  /* 0x00000011101d7221 */ /* 0x004fca0000000000 */
[----:B------:R-:W0:Y:S08]  /*0b30*/  F2F.F64.F32 R22, R22 ;  /* 0x0000001600167310 */ /* 0x000e300000201800 */
[----:B------:R-:W1:Y:S01]  /*0b40*/  F2F.F64.F32 R18, R29 ;  /* 0x0000001d00127310 */ /* 0x000e620000201800 */
[----:B0-----:R-:W-:-:S07]  /*0b50*/  DADD R22, -R20, R22 ;  /* 0x0000000014167229 */ /* 0x001fce0000000116 */
[----:B---3--:R-:W0:Y:S01]  /*0b60*/  F2F.F64.F32 R16, R27 ;  /* 0x0000001b00107310 */ /* 0x008e220000201800 */
[----:B-1----:R-:W-:Y:S01]  /*0b70*/  DADD R18, R18, -R20 ;  /* 0x0000000012127229 */ /* 0x002fe20000000814 */
[----:B------:R-:W-:-:S04]  /*0b80*/  FADD R21, -R26, 80 ;  /* 0x42a000001a157421 */ /* 0x000fc80000000100 */
[----:B------:R-:W-:-:S03]  /*0b90*/  FMUL R21, R24, R21 ;  /* 0x0000001518157220 */ /* 0x000fc60000400000 */
[----:B0-----:R-:W-:Y:S01]  /*0ba0*/  DFMA R18, R10, R18, R16 ;  /* 0x000000120a12722b */ /* 0x001fe20000000010 */
[----:B------:R-:W0:Y:S07]  /*0bb0*/  F2F.F64.F32 R16, R21 ;  /* 0x0000001500107310 */ /* 0x000e2e0000201800 */
[----:B------:R-:W-:-:S08]  /*0bc0*/  DFMA R18, R12, R22, R18 ;  /* 0x000000160c12722b */ /* 0x000fd00000000012 */
[----:B0-----:R-:W-:-:S08]  /*0bd0*/  DADD R16, R18, R16 ;  /* 0x0000000012107229 */ /* 0x001fd00000000010 */
[----:B------:R-:W-:Y:S01]  /*0be0*/  DFMA R16, R8, R16, R14 ;  /* 0x000000100810722b */ /* 0x000fe2000000000e */
[----:B------:R-:W-:Y:S01]  /*0bf0*/  LEA R15, R0, UR10, 0x6 ;  /* 0x0000000a000f7c11 */ /* 0x000fe2000f8e30ff */
[----:B------:R-:W-:-:S04]  /*0c00*/  IMAD.MOV.U32 R14, RZ, RZ, 0x1 ;  /* 0x00000001ff0e7424 */ /* 0x000fc800078e00ff */
[----:B------:R-:W-:-:S04]  /*0c10*/  IMAD R15, R2, 0x4, R15 ;  /* 0x00000004020f7824 */ /* 0x000fc800078e020f */
[----:B------:R-:W0:Y:S02]  /*0c20*/  F2F.F32.F64 R16, R16 ;  /* 0x0000001000107310 */ /* 0x000e240000301000 */
[----:B0-----:R0:W-:Y:S02]  /*0c30*/  STS [R15], R16 ;  /* 0x000000100f007388 */ /* 0x0011e40000000800 */
.L_x_11:
[----:B------:R-:W-:Y:S05]  /*0c40*/  BSYNC.RECONVERGENT B0 ;  /* 0x0000000000007941 */ /* 0x000fea0003800200 */
.L_x_10:
[----:B------:R-:W-:Y:S01]  /*0c50*/  BAR.SYNC.DEFER_BLOCKING 0x0 ;  /* 0x0000000000007b1d */ /* 0x000fe20000010000 */
[----:B------:R-:W-:-:S09]  /*0c60*/  UISETP.NE.AND UP0, UPT, UR9, URZ, UPT ;  /* 0x000000ff0900728c */ /* 0x000fd2000bf05270 */
[----:B------:R-:W-:Y:S05]  /*0c70*/  BRA.U !UP0, `(.L_x_2) ;  /* 0x0000000108487547 */ /* 0x000fea000b800000 */
[----:B0-----:R-:W-:Y:S01]  /*0c80*/  PRMT R15, R14, 0x9910, RZ ;  /* 0x000099100e0f7816 */ /* 0x001fe200000000ff */
[----:B------:R-:W-:Y:S03]  /*0c90*/  BSSY.RECONVERGENT B0, `(.L_x_12) ;  /* 0x000000c000007945 */ /* 0x000fe60003800200 */
[----:B------:R-:W-:-:S13]  /*0ca0*/  ISETP.NE.AND P0, PT, R15, RZ, PT ;  /* 0x000000ff0f00720c */ /* 0x000fda0003f05270 */
[----:B------:R-:W-:Y:S05]  /*0cb0*/  @!P0 BRA `(.L_x_13) ;  /* 0x0000000000248947 */ /* 0x000fea0003800000 */
[----:B------:R-:W0:Y:S01]  /*0cc0*/  S2UR UR11, SR_CgaCtaId ;  /* 0x00000000000b79c3 */ /* 0x000e220000008800 */
[----:B------:R-:W-:Y:S01]  /*0cd0*/  UMOV UR10, 0x400 ;  /* 0x00000400000a7882 */ /* 0x000fe20000000000 */
[----:B------:R-:W-:Y:S01]  /*0ce0*/  IMAD R16, R2, 0x4, R25 ;  /* 0x0000000402107824 */ /* 0x000fe200078e0219 */
[----:B------:R-:W-:-:S04]  /*0cf0*/  UIADD3 UR10, UPT, UPT, UR10, 0x800, URZ ;  /* 0x000008000a0a7890 */ /* 0x000fc8000fffe0ff */
[----:B0-----:R-:W-:-:S06]  /*0d00*/  ULEA UR10, UR11, UR10, 0x18 ;  /* 0x0000000a0b0a7291 */ /* 0x001fcc000f8ec0ff */
[----:B------:R-:W-:-:S05]  /*0d10*/  LEA R15, R0, UR10, 0x6 ;  /* 0x0000000a000f7c11 */ /* 0x000fca000f8e30ff */
[----:B------:R-:W-:-:S06]  /*0d20*/  IMAD R15, R2, 0x4, R15 ;  /* 0x00000004020f7824 */ /* 0x000fcc00078e020f */
[----:B------:R-:W0:Y:S04]  /*0d30*/  LDS R15, [R15] ;  /* 0x000000000f0f7984 */ /* 0x000e280000000800 */
[----:B0-----:R0:W-:Y:S02]  /*0d40*/  STS [R16], R15 ;  /* 0x0000000f10007388 */ /* 0x0011e40000000800 */
.L_x_13:
[----:B------:R-:W-:Y:S05]  /*0d50*/  BSYNC.RECONVERGENT B0 ;  /* 0x0000000000007941 */ /* 0x000fea0003800200 */
.L_x_12:
[----:B------:R-:W-:Y:S01]  /*0d60*/  BAR.SYNC.DEFER_BLOCKING 0x0 ;  /* 0x0000000000007b1d */ /* 0x000fe20000010000 */
[----:B------:R-:W-:Y:S02]  /*0d70*/  UISETP.GE.AND UP0, UPT, UR4, UR22, UPT ;  /* 0x000000160400728c */ /* 0x000fe4000bf06270 */
[----:B------:R-:W-:-:S07]  /*0d80*/  UIADD3 UR9, UPT, UPT, UR9, 0x1, URZ ;  /* 0x0000000109097890 */ /* 0x000fce000fffe0ff */
[----:B------:R-:W-:Y:S05]  /*0d90*/  BRA.U !UP0, `(.L_x_9) ;  /* 0xfffffff908887547 */ /* 0x000fea000b83ffff */
.L_x_2:
[----:B------:R-:W-:-:S13]  /*0da0*/  LOP3.LUT P0, RZ, R14, 0xff, RZ, 0xc0, !PT ;  /* 0x000000ff0eff7812 */ /* 0x000fda000780c0ff */
[----:B------:R-:W-:Y:S05]  /*0db0*/  @!P0 EXIT ;  /* 0x000000000000894d */ /* 0x000fea0003800000 */
[----:B------:R-:W1:Y:S01]  /*0dc0*/  S2UR UR5, SR_CgaCtaId ;  /* 0x00000000000579c3 */ /* 0x000e620000008800 */
[----:B------:R-:W-:Y:S02]  /*0dd0*/  UMOV UR4, 0x400 ;  /* 0x0000040000047882 */ /* 0x000fe40000000000 */
[----:B------:R-:W-:-:S05]  /*0de0*/  UIADD3 UR4, UPT, UPT, UR4, 0x800, URZ ;  /* 0x0000080004047890 */ /* 0x000fca000fffe0ff */
[----:B0-----:R-:W0:Y:S01]  /*0df0*/  LDC.64 R6, c[0x0][0x398] ;  /* 0x0000e600ff067b82 */ /* 0x001e220000000a00 */
[----:B-1----:R-:W-:-:S06]  /*0e00*/  ULEA UR4, UR5, UR4, 0x18 ;  /* 0x0000000405047291 */ /* 0x002fcc000f8ec0ff */
[----:B------:R-:W-:-:S05]  /*0e10*/  LEA R5, R0, UR4, 0x6 ;  /* 0x0000000400057c11 */ /* 0x000fca000f8e30ff */
[----:B------:R-:W-:Y:S01]  /*0e20*/  IMAD R5, R2, 0x4, R5 ;  /* 0x0000000402057824 */ /* 0x000fe200078e0205 */
[----:B------:R-:W1:Y:S05]  /*0e30*/  LDCU UR4, c[0x0][0x3a0] ;  /* 0x00007400ff0477ac */ /* 0x000e6a0008000800 */
[----:B------:R-:W2:Y:S01]  /*0e40*/  LDS R5, [R5] ;  /* 0x0000000005057984 */ /* 0x000ea20000000800 */
[----:B-1----:R-:W-:-:S04]  /*0e50*/  IMAD R3, R3, UR4, R4 ;  /* 0x0000000403037c24 */ /* 0x002fc8000f8e0204 */
[----:B0-----:R-:W-:-:S05]  /*0e60*/  IMAD.WIDE R2, R3, 0x4, R6 ;  /* 0x0000000403027825 */ /* 0x001fca00078e0206 */
[----:B--2---:R-:W-:Y:S01]  /*0e70*/  STG.E desc[UR14][R2.64], R5 ;  /* 0x0000000502007986 */ /* 0x004fe2000c10190e */
[----:B------:R-:W-:Y:S05]  /*0e80*/  EXIT ;  /* 0x000000000000794d */ /* 0x000fea0003800000 */
        .weak           $__internal_0_$__cuda_sm20_rcp_rn_f32_slowpath
        .type           $__internal_0_$__cuda_sm20_rcp_rn_f32_slowpath,@function
        .size           $__internal_0_$__cuda_sm20_rcp_rn_f32_slowpath,($__internal_1_$__cuda_sm3x_div_rn_noftz_f32_slowpath - $__internal_0_$__cuda_sm20_rcp_rn_f32_slowpath)
$__internal_0_$__cuda_sm20_rcp_rn_f32_slowpath:
[----:B------:R-:W-:-:S04]  /*0e90*/  USHF.L.U32 UR10, UR13, 0x1, URZ ;  /* 0x000000010d0a7899 */ /* 0x000fc800080006ff */
[----:B------:R-:W-:-:S04]  /*0ea0*/  USHF.R.U32.HI UR16, URZ, 0x18, UR10 ;  /* 0x00000018ff107899 */ /* 0x000fc8000801160a */
[----:B------:R-:W-:-:S09]  /*0eb0*/  UISETP.NE.U32.AND UP0, UPT, UR16, URZ, UPT ;  /* 0x000000ff1000728c */ /* 0x000fd2000bf05070 */
[----:B------:R-:W-:Y:S05]  /*0ec0*/  BRA.U UP0, `(.L_x_14) ;  /* 0x0000000100307547 */ /* 0x000fea000b800000 */
[----:B------:R-:W-:-:S06]  /*0ed0*/  USHF.L.U32 UR10, UR13, 0x1, URZ ;  /* 0x000000010d0a7899 */ /* 0x000fcc00080006ff */
[----:B------:R-:W-:-:S13]  /*0ee0*/  ISETP.NE.AND P0, PT, RZ, UR10, PT ;  /* 0x0000000aff007c0c */ /* 0x000fda000bf05270 */
[----:B------:R-:W0:Y:S01]  /*0ef0*/  @!P0 MUFU.RCP R14, UR13 ;  /* 0x0000000d000e8d08 */ /* 0x000e220008001000 */
[----:B------:R-:W-:Y:S05]  /*0f00*/  @!P0 BRA `(.L_x_15) ;  /* 0x0000000000b88947 */ /* 0x000fea0003800000 */
[----:B0-----:R-:W-:-:S04]  /*0f10*/  IMAD.U32 R14, RZ, RZ, UR13 ;  /* 0x0000000dff0e7e24 */ /* 0x001fc8000f8e00ff */
[----:B------:R-:W-:-:S04]  /*0f20*/  FFMA R15, R14, 1.84467440737095516160e+19, RZ ;  /* 0x5f8000000e0f7823 */ /* 0x000fc800000000ff */
[----:B------:R-:W0:Y:S02]  /*0f30*/  MUFU.RCP R14, R15 ;  /* 0x0000000f000e7308 */ /* 0x000e240000001000 */
[----:B0-----:R-:W-:-:S04]  /*0f40*/  FFMA R16, R15, R14, -1 ;  /* 0xbf8000000f107423 */ /* 0x001fc8000000000e */
[----:B------:R-:W-:-:S04]  /*0f50*/  FADD.FTZ R17, -R16, -RZ ;  /* 0x800000ff10117221 */ /* 0x000fc80000010100 */
[----:B------:R-:W-:-:S04]  /*0f60*/  FFMA R14, R14, R17, R14 ;  /* 0x000000110e0e7223 */ /* 0x000fc8000000000e */
[----:B------:R-:W-:Y:S01]  /*0f70*/  FFMA R14, R14, 1.84467440737095516160e+19, RZ ;  /* 0x5f8000000e0e7823 */ /* 0x000fe200000000ff */
[----:B------:R-:W-:Y:S06]  /*0f80*/  BRA `(.L_x_15) ;  /* 0x0000000000987947 */ /* 0x000fec0003800000 */
.L_x_14:
[----:B------:R-:W-:-:S04]  /*0f90*/  UIADD3 UR21, UPT, UPT, UR16, -0xfd, URZ ;  /* 0xffffff0310157890 */ /* 0x000fc8000fffe0ff */
[----:B------:R-:W-:-:S09]  /*0fa0*/  UISETP.GT.U32.AND UP0, UPT, UR21, 0x1, UPT ;  /* 0x000000011500788c */ /* 0x000fd2000bf04070 */
[----:B------:R-:W-:Y:S05]  /*0fb0*/  BRA.U UP0, `(.L_x_16) ;  /* 0x0000000100887547 */ /* 0x000fea000b800000 */
[----:B------:R-:W-:Y:S01]  /*0fc0*/  ULOP3.LUT UR10, UR13, 0x7fffff, URZ, 0xc0, !UPT ;  /* 0x007fffff0d0a7892 */ /* 0x000fe2000f8ec0ff */
[----:B------:R-:W-:-:S03]  /*0fd0*/  UMOV UR11, 0x3 ;  /* 0x00000003000b7882 */ /* 0x000fc60000000000 */
[----:B------:R-:W-:Y:S02]  /*0fe0*/  ULOP3.LUT UR10, UR10, 0x3f800000, URZ, 0xfc, !UPT ;  /* 0x3f8000000a0a7892 */ /* 0x000fe4000f8efcff */
[----:B------:R-:W-:-:S04]  /*0ff0*/  USHF.L.U32 UR11, UR11, UR21, URZ ;  /* 0x000000150b0b7299 */ /* 0x000fc800080006ff */
[----:B------:R-:W-:-:S03]  /*1000*/  IMAD.U32 R15, RZ, RZ, UR10 ;  /* 0x0000000aff0f7e24 */ /* 0x000fc6000f8e00ff */
[----:B------:R-:W0:Y:S02]  /*1010*/  MUFU.RCP R14, UR10 ;  /* 0x0000000a000e7d08 */ /* 0x000e240008001000 */
[----:B0-----:R-:W-:-:S04]  /*1020*/  FFMA R15, R14, R15, -1 ;  /* 0xbf8000000e0f7423 */ /* 0x001fc8000000000f */
[----:B------:R-:W-:-:S04]  /*1030*/  FADD.FTZ R15, -R15, -RZ ;  /* 0x800000ff0f0f7221 */ /* 0x000fc80000010100 */
[CCC-:B------:R-:W-:Y:S01]  /*1040*/  FFMA.RM R16, R14.reuse, R15.reuse, R14.reuse ;  /* 0x0000000f0e107223 */ /* 0x1c0fe2000000400e */
[----:B------:R-:W-:-:S04]  /*1050*/  FFMA.RP R14, R14, R15, R14 ;  /* 0x0000000f0e0e7223 */ /* 0x000fc8000000800e */
[----:B------:R-:W-:-:S13]  /*1060*/  R2UR UR10, R16 ;  /* 0x00000000100a72ca */ /* 0x000fda00000e0000 */
[----:B------:R-:W-:Y:S01]  /*1070*/  FSETP.NEU.FTZ.AND P0, PT, R14, UR10, PT ;  /* 0x0000000a0e007c0b */ /* 0x000fe2000bf1d000 */
[----:B------:R-:W-:-:S04]  /*1080*/  ULOP3.LUT UR10, UR10, 0x7fffff, URZ, 0xc0, !UPT ;  /* 0x007fffff0a0a7892 */ /* 0x000fc8000f8ec0ff */
[----:B------:R-:W-:-:S04]  /*1090*/  ULOP3.LUT UR10, UR10, 0x800000, URZ, 0xfc, !UPT ;  /* 0x008000000a0a7892 */ /* 0x000fc8000f8efcff */
[----:B------:R-:W-:-:S04]  /*10a0*/  ULOP3.LUT UR12, UR11, UR10, URZ, 0xc0, !UPT ;  /* 0x0000000a0b0c7292 */ /* 0x000fc8000f8ec0ff */
[----:B------:R-:W-:Y:S01]  /*10b0*/  VOTEU.ANY UP0, P0 ;  /* 0x0000000000ff7886 */ /* 0x000fe20000000100 */
[----:B------:R-:W-:Y:S02]  /*10c0*/  USEL UR11, URZ, 0xffffffff, !UP0 ;  /* 0xffffffffff0b7887 */ /* 0x000fe4000c000000 */
[----:B------:R-:W-:Y:S02]  /*10d0*/  USHF.R.U32.HI UR12, URZ, UR21, UR12 ;  /* 0x00000015ff0c7299 */ /* 0x000fe4000801160c */
[----:B------:R-:W-:Y:S02]  /*10e0*/  UIADD3 UR11, UPT, UPT, -UR11, URZ, URZ ;  /* 0x000000ff0b0b7290 */ /* 0x000fe4000fffe1ff */
[----:B------:R-:W-:Y:S02]  /*10f0*/  ULOP3.LUT UP0, URZ, UR12, 0x1, URZ, 0xc0, !UPT ;  /* 0x000000010cff7892 */ /* 0x000fe4000f80c0ff */
[----:B------:R-:W-:Y:S02]  /*1100*/  ULOP3.LUT UP1, URZ, UR11, UR21, UR10, 0xf8, !UPT ;  /* 0x000000150bff7292 */ /* 0x000fe4000f82f80a */
[----:B------:R-:W-:-:S04]  /*1110*/  ULOP3.LUT UP2, URZ, UR12, 0x2, URZ, 0xc0, !UPT ;  /* 0x000000020cff7892 */ /* 0x000fc8000f84c0ff */
[----:B------:R-:W-:Y:S02]  /*1120*/  UPLOP3.LUT UP0, UPT, UP0, UP1, UP2, 0xe0, 0x0 ;  /* 0x000000000000789c */ /* 0x000fe40000703c20 */
[----:B------:R-:W-:Y:S02]  /*1130*/  ULOP3.LUT UP1, URZ, UR13, 0x7fffff, URZ, 0xc0, !UPT ;  /* 0x007fffff0dff7892 */ /* 0x000fe4000f82c0ff */
[----:B------:R-:W-:-:S04]  /*1140*/  USEL UR11, URZ, 0x1, !UP0 ;  /* 0x00000001ff0b7887 */ /* 0x000fc8000c000000 */
[----:B------:R-:W-:-:S04]  /*1150*/  UIADD3 UR11, UPT, UPT, -UR11, URZ, URZ ;  /* 0x000000ff0b0b7290 */ /* 0x000fc8000fffe1ff */
[----:B------:R-:W-:Y:S02]  /*1160*/  UISETP.GE.AND UP0, UPT, UR11, URZ, UPT ;  /* 0x000000ff0b00728c */ /* 0x000fe4000bf06270 */
[----:B------:R-:W-:-:S04]  /*1170*/  UIADD3 UR11, UPT, UPT, UR16, -0xfc, URZ ;  /* 0xffffff04100b7890 */ /* 0x000fc8000fffe0ff */
[----:B------:R-:W-:-:S05]  /*1180*/  USHF.R.U32.HI UR10, URZ, UR11, UR10 ;  /* 0x0000000bff0a7299 */ /* 0x000fca000801160a */
[----:B------:R-:W-:-:S04]  /*1190*/  @!UP0 UIADD3 UR10, UPT, UPT, UR10, 0x1, URZ ;  /* 0x000000010a0a8890 */ /* 0x000fc8000fffe0ff */
[----:B------:R-:W-:-:S04]  /*11a0*/  @!UP1 USHF.L.U32 UR10, UR10, 0x1, URZ ;  /* 0x000000010a0a9899 */ /* 0x000fc800080006ff */
[----:B------:R-:W-:-:S06]  /*11b0*/  ULOP3.LUT UR10, UR10, 0x80000000, UR13, 0xf8, !UPT ;  /* 0x800000000a0a7892 */ /* 0x000fcc000f8ef80d */
[----:B------:R-:W-:Y:S01]  /*11c0*/  IMAD.U32 R14, RZ, RZ, UR10 ;  /* 0x0000000aff0e7e24 */ /* 0x000fe2000f8e00ff */
[----:B------:R-:W-:Y:S06]  /*11d0*/  BRA `(.L_x_15) ;  /* 0x0000000000047947 */ /* 0x000fec0003800000 */
.L_x_16:
[----:B------:R-:W1:Y:S02]  /*11e0*/  MUFU.RCP R14, UR13 ;  /* 0x0000000d000e7d08 */ /* 0x000e640008001000 */
.L_x_15:
[----:B01----:R-:W-:Y:S02]  /*11f0*/  IMAD.MOV.U32 R24, RZ, RZ, R14 ;  /* 0x000000ffff187224 */ /* 0x003fe400078e000e */
[----:B------:R-:W-:Y:S02]  /*1200*/  IMAD.MOV.U32 R14, RZ, RZ, R18 ;  /* 0x000000ffff0e7224 */ /* 0x000fe400078e0012 */
[----:B------:R-:W-:-:S04]  /*1210*/  IMAD.MOV.U32 R15, RZ, RZ, 0x0 ;  /* 0x00000000ff0f7424 */ /* 0x000fc800078e00ff */
[----:B------:R-:W-:Y:S05]  /*1220*/  RET.REL.NODEC R14 `(_Z14calculate_tempiPfS_S_iiiiffffff) ;  /* 0xffffffec0e747950 */ /* 0x000fea0003c3ffff */
        .weak           $__internal_1_$__cuda_sm3x_div_rn_noftz_f32_slowpath
        .type           $__internal_1_$__cuda_sm3x_div_rn_noftz_f32_slowpath,@function
        .size           $__internal_1_$__cuda_sm3x_div_rn_noftz_f32_slowpath,(.L_x_27 - $__internal_1_$__cuda_sm3x_div_rn_noftz_f32_slowpath)
$__internal_1_$__cuda_sm3x_div_rn_noftz_f32_slowpath:
[----:B------:R-:W0:Y:S08]  /*1230*/  LDC R6, c[0x0][0x3b0] ;  /* 0x0000ec00ff067b82 */ /* 0x000e300000000800 */
[----:B------:R-:W1:Y:S08]  /*1240*/  LDC R5, c[0x0][0x3c0] ;  /* 0x0000f000ff057b82 */ /* 0x000e700000000800 */
[----:B------:R-:W2:Y:S01]  /*1250*/  LDC R10, c[0x0][0x3c0] ;  /* 0x0000f000ff0a7b82 */ /* 0x000ea20000000800 */
[----:B0-----:R-:W-:-:S07]  /*1260*/  SHF.R.U32.HI R9, RZ, 0x17, R6 ;  /* 0x00000017ff097819 */ /* 0x001fce0000011606 */
[----:B------:R-:W0:Y:S01]  /*1270*/  LDC R11, c[0x0][0x3b0] ;  /* 0x0000ec00ff0b7b82 */ /* 0x000e220000000800 */
[----:B------:R-:W-:Y:S02]  /*1280*/  LOP3.LUT R9, R9, 0xff, RZ, 0xc0, !PT ;  /* 0x000000ff09097812 */ /* 0x000fe400078ec0ff */
[----:B-1----:R-:W-:-:S03]  /*1290*/  SHF.R.U32.HI R7, RZ, 0x17, R5 ;  /* 0x00000017ff077819 */ /* 0x002fc60000011605 */
[----:B------:R-:W-:Y:S01]  /*12a0*/  VIADD R14, R9, 0xffffffff ;  /* 0xffffffff090e7836 */ /* 0x000fe20000000000 */
[----:B------:R-:W-:-:S04]  /*12b0*/  LOP3.LUT R7, R7, 0xff, RZ, 0xc0, !PT ;  /* 0x000000ff07077812 */ /* 0x000fc800078ec0ff */
[----:B------:R-:W-:Y:S01]  /*12c0*/  ISETP.GT.U32.AND P0, PT, R14, 0xfd, PT ;  /* 0x000000fd0e00780c */ /* 0x000fe20003f04070 */
[----:B------:R-:W-:-:S05]  /*12d0*/  VIADD R13, R7, 0xffffffff ;  /* 0xffffffff070d7836 */ /* 0x000fca0000000000 */
[----:B------:R-:W-:-:S13]  /*12e0*/  ISETP.GT.U32.OR P0, PT, R13, 0xfd, P0 ;  /* 0x000000fd0d00780c */ /* 0x000fda0000704470 */
[----:B------:R-:W-:Y:S01]  /*12f0*/  @!P0 IMAD.MOV.U32 R12, RZ, RZ, RZ ;  /* 0x000000ffff0c8224 */ /* 0x000fe200078e00ff */
[----:B--2---:R-:W-:Y:S06]  /*1300*/  @!P0 BRA `(.L_x_17) ;  /* 0x00000000005c8947 */ /* 0x004fec0003800000 */
[----:B------:R-:W-:Y:S02]  /*1310*/  FSETP.GTU.FTZ.AND P0, PT, |R5|, +INF , PT ;  /* 0x7f8000000500780b */ /* 0x000fe40003f1c200 */
[----:B------:R-:W-:-:S04]  /*1320*/  FSETP.GTU.FTZ.AND P1, PT, |R6|, +INF , PT ;  /* 0x7f8000000600780b */ /* 0x000fc80003f3c200 */
[----:B------:R-:W-:-:S13]  /*1330*/  PLOP3.LUT P0, PT, P0, P1, PT, 0xf8, 0x8f ;  /* 0x00000000008f781c */ /* 0x000fda0000703f70 */
[----:B------:R-:W-:Y:S05]  /*1340*/  @P0 BRA `(.L_x_18) ;  /* 0x0000000400440947 */ /* 0x000fea0003800000 */
[----:B0-----:R-:W-:-:S13]  /*1350*/  LOP3.LUT P0, RZ, R11, 0x7fffffff, R10, 0xc8, !PT ;  /* 0x7fffffff0bff7812 */ /* 0x001fda000780c80a */
[----:B------:R-:W-:Y:S05]  /*1360*/  @!P0 BRA `(.L_x_19) ;  /* 0x0000000400348947 */ /* 0x000fea0003800000 */
[C---:B------:R-:W-:Y:S02]  /*1370*/  FSETP.NEU.FTZ.AND P2, PT, |R5|.reuse, +INF , PT ;  /* 0x7f8000000500780b */ /* 0x040fe40003f5d200 */
[----:B------:R-:W-:Y:S02]  /*1380*/  FSETP.NEU.FTZ.AND P1, PT, |R6|, +INF , PT ;  /* 0x7f8000000600780b */ /* 0x000fe40003f3d200 */
[----:B------:R-:W-:-:S11]  /*1390*/  FSETP.NEU.FTZ.AND P0, PT, |R5|, +INF , PT ;  /* 0x7f8000000500780b */ /* 0x000fd60003f1d200 */
[----:B------:R-:W-:Y:S05]  /*13a0*/  @!P1 BRA !P2, `(.L_x_19) ;  /* 0x0000000400249947 */ /* 0x000fea0005000000 */
[----:B------:R-:W-:-:S04]  /*13b0*/  LOP3.LUT P2, RZ, R10, 0x7fffffff, RZ, 0xc0, !PT ;  /* 0x7fffffff0aff7812 */ /* 0x000fc8000784c0ff */
[----:B------:R-:W-:-:S13]  /*13c0*/  PLOP3.LUT P1, PT, P1, P2, PT, 0x2f, 0xf2 ;  /* 0x0000000000f2781c */ /* 0x000fda0000f24577 */
[----:B------:R-:W-:Y:S05]  /*13d0*/  @P1 BRA `(.L_x_20) ;  /* 0x0000000400101947 */ /* 0x000fea0003800000 */
[----:B------:R-:W-:-:S04]  /*13e0*/  LOP3.LUT P1, RZ, R11, 0x7fffffff, RZ, 0xc0, !PT ;  /* 0x7fffffff0bff7812 */ /* 0x000fc8000782c0ff */
[----:B------:R-:W-:-:S13]  /*13f0*/  PLOP3.LUT P0, PT, P0, P1, PT, 0x2f, 0xf2 ;  /* 0x0000000000f2781c */ /* 0x000fda0000702577 */
[----:B------:R-:W-:Y:S05]  /*1400*/  @P0 BRA `(.L_x_21) ;  /* 0x0000000000f80947 */ /* 0x000fea0003800000 */
[----:B------:R-:W-:Y:S02]  /*1410*/  ISETP.GE.AND P0, PT, R13, RZ, PT ;  /* 0x000000ff0d00720c */ /* 0x000fe40003f06270 */
[----:B------:R-:W-:-:S11]  /*1420*/  ISETP.GE.AND P1, PT, R14, RZ, PT ;  /* 0x000000ff0e00720c */ /* 0x000fd60003f26270 */
[----:B------:R-:W-:Y:S02]  /*1430*/  @P0 IMAD.MOV.U32 R12, RZ, RZ, RZ ;  /* 0x000000ffff0c0224 */ /* 0x000fe400078e00ff */
[----:B------:R-:W-:Y:S01]  /*1440*/  @!P0 FFMA R10, R5, 1.84467440737095516160e+19, RZ ;  /* 0x5f800000050a8823 */ /* 0x000fe200000000ff */
[----:B------:R-:W-:Y:S02]  /*1450*/  @!P0 IMAD.MOV.U32 R12, RZ, RZ, -0x40 ;  /* 0xffffffc0ff0c8424 */ /* 0x000fe400078e00ff */
[----:B------:R-:W-:Y:S02]  /*1460*/  @!P1 FFMA R11, R6, 1.84467440737095516160e+19, RZ ;  /* 0x5f800000060b9823 */ /* 0x000fe400000000ff */
[----:B------:R-:W-:-:S07]  /*1470*/  @!P1 VIADD R12, R12, 0x40 ;  /* 0x000000400c0c9836 */ /* 0x000fce0000000000 */
.L_x_17:
[----:B------:R-:W-:Y:S01]  /*1480*/  LEA R6, R9, 0xc0800000, 0x17 ;  /* 0xc080000009067811 */ /* 0x000fe200078eb8ff */
[----:B------:R-:W-:-:S04]  /*1490*/  VIADD R7, R7, 0xffffff81 ;  /* 0xffffff8107077836 */ /* 0x000fc80000000000 */
[----:B0-----:R-:W-:Y:S02]  /*14a0*/  IMAD.IADD R6, R11, 0x1, -R6 ;  /* 0x000000010b067824 */ /* 0x001fe400078e0a06 */
[C---:B------:R-:W-:Y:S01]  /*14b0*/  IMAD R5, R7.reuse, -0x800000, R10 ;  /* 0xff80000007057824 */ /* 0x040fe200078e020a */
[----:B------:R-:W-:Y:S01]  /*14c0*/  IADD3 R7, PT, PT, R7, 0x7f, -R9 ;  /* 0x0000007f07077810 */ /* 0x000fe20007ffe809 */
[----:B------:R-:W0:Y:S01]  /*14d0*/  MUFU.RCP R11, R6 ;  /* 0x00000006000b7308 */ /* 0x000e220000001000 */
[----:B------:R-:W-:-:S03]  /*14e0*/  FADD.FTZ R14, -R6, -RZ ;  /* 0x800000ff060e7221 */ /* 0x000fc60000010100 */
[----:B------:R-:W-:Y:S02]  /*14f0*/  IMAD.IADD R7, R7, 0x1, R12 ;  /* 0x0000000107077824 */ /* 0x000fe400078e020c */
[----:B0-----:R-:W-:-:S04]  /*1500*/  FFMA R16, R11, R14, 1 ;  /* 0x3f8000000b107423 */ /* 0x001fc8000000000e */
[----:B------:R-:W-:-:S04]  /*1510*/  FFMA R13, R11, R16, R11 ;  /* 0x000000100b0d7223 */ /* 0x000fc8000000000b */
[----:B------:R-:W-:-:S04]  /*1520*/  FFMA R10, R5, R13, RZ ;  /* 0x0000000d050a7223 */ /* 0x000fc800000000ff */
[----:B------:R-:W-:-:S04]  /*1530*/  FFMA R11, R14, R10, R5 ;  /* 0x0000000a0e0b7223 */ /* 0x000fc80000000005 */
[----:B------:R-:W-:-:S04]  /*1540*/  FFMA R10, R13, R11, R10 ;  /* 0x0000000b0d0a7223 */ /* 0x000fc8000000000a */
[----:B------:R-:W-:-:S04]  /*1550*/  FFMA R11, R14, R10, R5 ;  /* 0x0000000a0e0b7223 */ /* 0x000fc80000000005 */
[----:B------:R-:W-:-:S05]  /*1560*/  FFMA R5, R13, R11, R10 ;  /* 0x0000000b0d057223 */ /* 0x000fca000000000a */
[----:B------:R-:W-:-:S04]  /*1570*/  SHF.R.U32.HI R6, RZ, 0x17, R5 ;  /* 0x00000017ff067819 */ /* 0x000fc80000011605 */
[----:B------:R-:W-:-:S05]  /*1580*/  LOP3.LUT R6, R6, 0xff, RZ, 0xc0, !PT ;  /* 0x000000ff06067812 */ /* 0x000fca00078ec0ff */
[----:B------:R-:W-:-:S04]  /*1590*/  IMAD.IADD R12, R6, 0x1, R7 ;  /* 0x00000001060c7824 */ /* 0x000fc800078e0207 */
[----:B------:R-:W-:-:S05]  /*15a0*/  VIADD R6, R12, 0xffffffff ;  /* 0xffffffff0c067836 */ /* 0x000fca0000000000 */
[----:B------:R-:W-:-:S13]  /*15b0*/  ISETP.GE.U32.AND P0, PT, R6, 0xfe, PT ;  /* 0x000000fe0600780c */ /* 0x000fda0003f06070 */
[----:B------:R-:W-:Y:S05]  /*15c0*/  @!P0 BRA `(.L_x_22) ;  /* 0x0000000000808947 */ /* 0x000fea0003800000 */
[----:B------:R-:W-:-:S13]  /*15d0*/  ISETP.GT.AND P0, PT, R12, 0xfe, PT ;  /* 0x000000fe0c00780c */ /* 0x000fda0003f04270 */
[----:B------:R-:W-:Y:S05]  /*15e0*/  @P0 BRA `(.L_x_23) ;  /* 0x00000000006c0947 */ /* 0x000fea0003800000 */
[----:B------:R-:W-:-:S13]  /*15f0*/  ISETP.GE.AND P0, PT, R12, 0x1, PT ;  /* 0x000000010c00780c */ /* 0x000fda0003f06270 */
[----:B------:R-:W-:Y:S05]  /*1600*/  @P0 BRA `(.L_x_24) ;  /* 0x0000000000980947 */ /* 0x000fea0003800000 */
[----:B------:R-:W-:Y:S02]  /*1610*/  ISETP.GE.AND P0, PT, R12, -0x18, PT ;  /* 0xffffffe80c00780c */ /* 0x000fe40003f06270 */
[----:B------:R-:W-:-:S11]  /*1620*/  LOP3.LUT R5, R5, 0x80000000, RZ, 0xc0, !PT ;  /* 0x8000000005057812 */ /* 0x000fd600078ec0ff */
[----:B------:R-:W-:Y:S05]  /*1630*/  @!P0 BRA `(.L_x_24) ;  /* 0x00000000008c8947 */ /* 0x000fea0003800000 */
[CCC-:B------:R-:W-:Y:S01]  /*1640*/  FFMA.RZ R6, R13.reuse, R11.reuse, R10.reuse ;  /* 0x0000000b0d067223 */ /* 0x1c0fe2000000c00a */
[CCC-:B------:R-:W-:Y:S01]  /*1650*/  FFMA.RM R7, R13.reuse, R11.reuse, R10.reuse ;  /* 0x0000000b0d077223 */ /* 0x1c0fe2000000400a */
[C---:B------:R-:W-:Y:S02]  /*1660*/  ISETP.NE.AND P2, PT, R12.reuse, RZ, PT ;  /* 0x000000ff0c00720c */ /* 0x040fe40003f45270 */
[----:B------:R-:W-:Y:S02]  /*1670*/  ISETP.NE.AND P1, PT, R12, RZ, PT ;  /* 0x000000ff0c00720c */ /* 0x000fe40003f25270 */
[----:B------:R-:W-:Y:S01]  /*1680*/  LOP3.LUT R9, R6, 0x7fffff, RZ, 0xc0, !PT ;  /* 0x007fffff06097812 */ /* 0x000fe200078ec0ff */
[----:B------:R-:W-:Y:S01]  /*1690*/  FFMA.RP R6, R13, R11, R10 ;  /* 0x0000000b0d067223 */ /* 0x000fe2000000800a */
[----:B------:R-:W-:Y:S02]  /*16a0*/  VIADD R10, R12, 0x20 ;  /* 0x000000200c0a7836 */ /* 0x000fe40000000000 */
[----:B------:R-:W-:Y:S01]  /*16b0*/  LOP3.LUT R9, R9, 0x800000, RZ, 0xfc, !PT ;  /* 0x0080000009097812 */ /* 0x000fe200078efcff */
[----:B------:R-:W-:Y:S01]  /*16c0*/  IMAD.MOV R11, RZ, RZ, -R12 ;  /* 0x000000ffff0b7224 */ /* 0x000fe200078e0a0c */
[----:B------:R-:W-:-:S02]  /*16d0*/  FSETP.NEU.FTZ.AND P0, PT, R6, R7, PT ;  /* 0x000000070600720b */ /* 0x000fc40003f1d000 */
[----:B------:R-:W-:Y:S02]  /*16e0*/  SHF.L.U32 R10, R9, R10, RZ ;  /* 0x0000000a090a7219 */ /* 0x000fe400000006ff */
[----:B------:R-:W-:Y:S02]  /*16f0*/  SEL R6, R11, RZ, P2 ;  /* 0x000000ff0b067207 */ /* 0x000fe40001000000 */
[----:B------:R-:W-:Y:S02]  /*1700*/  ISETP.NE.AND P1, PT, R10, RZ, P1 ;  /* 0x000000ff0a00720c */ /* 0x000fe40000f25270 */
[----:B------:R-:W-:Y:S02]  /*1710*/  SHF.R.U32.HI R6, RZ, R6, R9 ;  /* 0x00000006ff067219 */ /* 0x000fe40000011609 */
[----:B------:R-:W-:Y:S02]  /*1720*/  PLOP3.LUT P0, PT, P0, P1, PT, 0xf8, 0x8f ;  /* 0x00000000008f781c */ /* 0x000fe40000703f70 */
[----:B------:R-:W-:-:S02]  /*1730*/  SHF.R.U32.HI R10, RZ, 0x1, R6 ;  /* 0x00000001ff0a7819 */ /* 0x000fc40000011606 */
[----:B------:R-:W-:-:S04]  /*1740*/  SEL R7, RZ, 0x1, !P0 ;  /* 0x00000001ff077807 */ /* 0x000fc80004000000 */
[----:B------:R-:W-:-:S04]  /*1750*/  LOP3.LUT R7, R7, 0x1, R10, 0xf8, !PT ;  /* 0x0000000107077812 */ /* 0x000fc800078ef80a */
[----:B------:R-:W-:-:S05]  /*1760*/  LOP3.LUT R7, R7, R6, RZ, 0xc0, !PT ;  /* 0x0000000607077212 */ /* 0x000fca00078ec0ff */
[----:B------:R-:W-:-:S05]  /*1770*/  IMAD.IADD R10, R10, 0x1, R7 ;  /* 0x000000010a0a7824 */ /* 0x000fca00078e0207 */
[----:B------:R-:W-:Y:S01]  /*1780*/  LOP3.LUT R5, R10, R5, RZ, 0xfc, !PT ;  /* 0x000000050a057212 */ /* 0x000fe200078efcff */
[----:B------:R-:W-:Y:S06]  /*1790*/  BRA `(.L_x_24) ;  /* 0x0000000000347947 */ /* 0x000fec0003800000 */
.L_x_23:
[----:B------:R-:W-:-:S04]  /*17a0*/  LOP3.LUT R5, R5, 0x80000000, RZ, 0xc0, !PT ;  /* 0x8000000005057812 */ /* 0x000fc800078ec0ff */
[----:B------:R-:W-:Y:S01]  /*17b0*/  LOP3.LUT R5, R5, 0x7f800000, RZ, 0xfc, !PT ;  /* 0x7f80000005057812 */ /* 0x000fe200078efcff */
[----:B------:R-:W-:Y:S06]  /*17c0*/  BRA `(.L_x_24) ;  /* 0x0000000000287947 */ /* 0x000fec0003800000 */
.L_x_22:
[----:B------:R-:W-:Y:S01]  /*17d0*/  IMAD R5, R7, 0x800000, R5 ;  /* 0x0080000007057824 */ /* 0x000fe200078e0205 */
[----:B------:R-:W-:Y:S06]  /*17e0*/  BRA `(.L_x_24) ;  /* 0x0000000000207947 */ /* 0x000fec0003800000 */
.L_x_21:
[----:B------:R-:W-:-:S04]  /*17f0*/  LOP3.LUT R5, R11, 0x80000000, R10, 0x48, !PT ;  /* 0x800000000b057812 */ /* 0x000fc800078e480a */
[----:B------:R-:W-:Y:S01]  /*1800*/  LOP3.LUT R5, R5, 0x7f800000, RZ, 0xfc, !PT ;  /* 0x7f80000005057812 */ /* 0x000fe200078efcff */
[----:B------:R-:W-:Y:S06]  /*1810*/  BRA `(.L_x_24) ;  /* 0x0000000000147947 */ /* 0x000fec0003800000 */
.L_x_20:
[----:B------:R-:W-:Y:S01]  /*1820*/  LOP3.LUT R5, R11, 0x80000000, R10, 0x48, !PT ;  /* 0x800000000b057812 */ /* 0x000fe200078e480a */
[----:B------:R-:W-:Y:S06]  /*1830*/  BRA `(.L_x_24) ;  /* 0x00000000000c7947 */ /* 0x000fec0003800000 */
.L_x_19:
[----:B------:R-:W1:Y:S01]  /*1840*/  MUFU.RSQ R5, -QNAN ;  /* 0xffc0000000057908 */ /* 0x000e620000001400 */
[----:B------:R-:W-:Y:S05]  /*1850*/  BRA `(.L_x_24) ;  /* 0x0000000000047947 */ /* 0x000fea0003800000 */
.L_x_18:
[----:B------:R-:W-:-:S07]  /*1860*/  FADD.FTZ R5, R5, R6 ;  /* 0x0000000605057221 */ /* 0x000fce0000010000 */
.L_x_24:
[----:B------:R-:W-:-:S04]  /*1870*/  IMAD.MOV.U32 R9, RZ, RZ, 0x0 ;  /* 0x00000000ff097424 */ /* 0x000fc800078e00ff */
[----:B01----:R-:W-:Y:S05]  /*1880*/  RET.REL.NODEC R8 `(_Z14calculate_tempiPfS_S_iiiiffffff) ;  /* 0xffffffe408dc7950 */ /* 0x003fea0003c3ffff */
.L_x_25:
[----:B------:R-:W-:-:S00]  /*1890*/  BRA `(.L_x_25) ;  /* 0xfffffffc00fc7947 */ /* 0x000fc0000383ffff */
[----:B------:R-:W-:-:S00]  /*18a0*/  NOP ;  /* 0x0000000000007918 */ /* 0x000fc00000000000 */
        /* <DEDUP_REMOVED lines=13> */
.L_x_27:


//--------------------- .nv.shared._Z14calculate_tempiPfS_S_iiiiffffff --------------------------
	.section	.nv.shared._Z14calculate_tempiPfS_S_iiiiffffff,"aw",@nobits
	.sectionflags	@""
	.align	4
.nv.shared._Z14calculate_tempiPfS_S_iiiiffffff:
	.zero		4096


//--------------------- .nv.shared.reserved.0     --------------------------
	.section	.nv.shared.reserved.0,"aw",@nobits
	.weak		__nv_reservedSMEM_offset_0_alias
	.size		__nv_reservedSMEM_offset_0_alias, 0, 64
	.other		__nv_reservedSMEM_offset_0_alias,@"STO_CUDA_RESERVED_SHARED STV_DEFAULT"
__nv_reservedSMEM_offset_0_alias:
	.zero		0
	.zero		64


//--------------------- .nv.constant0._Z14calculate_tempiPfS_S_iiiiffffff --------------------------
	.section	.nv.constant0._Z14calculate_tempiPfS_S_iiiiffffff,"a",@progbits
	.sectionflags	@""
	.align	4
.nv.constant0._Z14calculate_tempiPfS_S_iiiiffffff:
	.zero		968


//--------------------- SYMBOLS --------------------------

	.type		.nv.reservedSmem.offset0,@object
	.size		.nv.reservedSmem.offset0,0x4
	.type		.nv.reservedSmem.cap,@object
	.size		.nv.reservedSmem.cap,0x4
